//
// Generated by NVIDIA NVVM Compiler
//
// Compiler Build ID: CL-36424714
// Cuda compilation tools, release 13.0, V13.0.88
// Based on NVVM 20.0.0
//

.version 9.0
.target sm_100
.address_size 64

	// .globl	fused_lora_opt_kernel
// _ZZ21fused_lora_opt_kernelE2sX has been demoted
// _ZZ21fused_lora_opt_kernelE2sW has been demoted
// _ZZ21fused_lora_opt_kernelE2sA has been demoted
// _ZZ21fused_lora_opt_kernelE2sB has been demoted

.visible .entry fused_lora_opt_kernel(
	.param .u64 .ptr .align 1 fused_lora_opt_kernel_param_0,
	.param .u64 .ptr .align 1 fused_lora_opt_kernel_param_1,
	.param .u64 .ptr .align 1 fused_lora_opt_kernel_param_2,
	.param .u64 .ptr .align 1 fused_lora_opt_kernel_param_3,
	.param .u64 .ptr .align 1 fused_lora_opt_kernel_param_4,
	.param .u32 fused_lora_opt_kernel_param_5,
	.param .u32 fused_lora_opt_kernel_param_6,
	.param .u32 fused_lora_opt_kernel_param_7
)
{
	.reg .pred 	%p<442>;
	.reg .b32 	%r<303>;
	.reg .b32 	%f<939>;
	.reg .b64 	%rd<72>;
	// demoted variable
	.shared .align 4 .b8 _ZZ21fused_lora_opt_kernelE2sX[16384];
	// demoted variable
	.shared .align 4 .b8 _ZZ21fused_lora_opt_kernelE2sW[16384];
	// demoted variable
	.shared .align 4 .b8 _ZZ21fused_lora_opt_kernelE2sA[2048];
	// demoted variable
	.shared .align 4 .b8 _ZZ21fused_lora_opt_kernelE2sB[4096];
	ld.param.u64 	%rd24, [fused_lora_opt_kernel_param_0];
	ld.param.u64 	%rd25, [fused_lora_opt_kernel_param_1];
	ld.param.u64 	%rd21, [fused_lora_opt_kernel_param_2];
	ld.param.u64 	%rd22, [fused_lora_opt_kernel_param_3];
	ld.param.u32 	%r62, [fused_lora_opt_kernel_param_5];
	ld.param.u32 	%r63, [fused_lora_opt_kernel_param_6];
	ld.param.u32 	%r64, [fused_lora_opt_kernel_param_7];
	cvta.to.global.u64 	%rd1, %rd24;
	cvta.to.global.u64 	%rd2, %rd25;
	cvta.to.global.u64 	%rd3, %rd21;
	mov.u32 	%r65, %ctaid.y;
	shl.b32 	%r66, %r65, 6;
	mov.u32 	%r67, %ctaid.x;
	shl.b32 	%r68, %r67, 6;
	mov.u32 	%r69, %tid.y;
	mov.u32 	%r70, %tid.x;
	shl.b32 	%r1, %r69, 1;
	add.s32 	%r2, %r66, %r1;
	shl.b32 	%r3, %r70, 1;
	add.s32 	%r4, %r68, %r3;
	setp.ge.s32 	%p3, %r2, %r62;
	mul.lo.s32 	%r5, %r2, %r64;
	setp.lt.s32 	%p4, %r64, 1;
	mul.wide.u32 	%rd26, %r5, 4;
	add.s64 	%rd4, %rd1, %rd26;
	mov.f32 	%f751, 0f00000000;
	or.pred  	%p5, %p3, %p4;
	@%p5 bra 	$L__BB0_2;
	ld.global.nc.f32 	%f751, [%rd4];
$L__BB0_2:
	shl.b32 	%r71, %r1, 7;
	mov.u32 	%r72, _ZZ21fused_lora_opt_kernelE2sX;
	add.s32 	%r6, %r72, %r71;
	setp.ge.s32 	%p6, %r2, %r62;
	cvt.rzi.s32.f32 	%r73, %f751;
	cvt.rn.f32.s32 	%f379, %r73;
	st.shared.f32 	[%r6], %f379;
	setp.lt.s32 	%p7, %r64, 2;
	mov.f32 	%f752, 0f00000000;
	or.pred  	%p8, %p6, %p7;
	@%p8 bra 	$L__BB0_4;
	ld.global.nc.f32 	%f752, [%rd4+4];
$L__BB0_4:
	setp.ge.s32 	%p9, %r2, %r62;
	cvt.rzi.s32.f32 	%r74, %f752;
	cvt.rn.f32.s32 	%f381, %r74;
	st.shared.f32 	[%r6+4], %f381;
	setp.lt.s32 	%p10, %r64, 3;
	mov.f32 	%f753, 0f00000000;
	or.pred  	%p11, %p9, %p10;
	@%p11 bra 	$L__BB0_6;
	ld.global.nc.f32 	%f753, [%rd4+8];
$L__BB0_6:
	setp.ge.s32 	%p12, %r2, %r62;
	cvt.rzi.s32.f32 	%r75, %f753;
	cvt.rn.f32.s32 	%f383, %r75;
	st.shared.f32 	[%r6+8], %f383;
	setp.lt.s32 	%p13, %r64, 4;
	mov.f32 	%f754, 0f00000000;
	or.pred  	%p14, %p12, %p13;
	@%p14 bra 	$L__BB0_8;
	ld.global.nc.f32 	%f754, [%rd4+12];
$L__BB0_8:
	setp.ge.s32 	%p15, %r2, %r62;
	cvt.rzi.s32.f32 	%r76, %f754;
	cvt.rn.f32.s32 	%f385, %r76;
	st.shared.f32 	[%r6+12], %f385;
	setp.lt.s32 	%p16, %r64, 5;
	mov.f32 	%f755, 0f00000000;
	or.pred  	%p17, %p15, %p16;
	@%p17 bra 	$L__BB0_10;
	ld.global.nc.f32 	%f755, [%rd4+16];
$L__BB0_10:
	setp.ge.s32 	%p18, %r2, %r62;
	cvt.rzi.s32.f32 	%r77, %f755;
	cvt.rn.f32.s32 	%f387, %r77;
	st.shared.f32 	[%r6+16], %f387;
	setp.lt.s32 	%p19, %r64, 6;
	mov.f32 	%f756, 0f00000000;
	or.pred  	%p20, %p18, %p19;
	@%p20 bra 	$L__BB0_12;
	ld.global.nc.f32 	%f756, [%rd4+20];
$L__BB0_12:
	setp.ge.s32 	%p21, %r2, %r62;
	cvt.rzi.s32.f32 	%r78, %f756;
	cvt.rn.f32.s32 	%f389, %r78;
	st.shared.f32 	[%r6+20], %f389;
	setp.lt.s32 	%p22, %r64, 7;
	mov.f32 	%f757, 0f00000000;
	or.pred  	%p23, %p21, %p22;
	@%p23 bra 	$L__BB0_14;
	ld.global.nc.f32 	%f757, [%rd4+24];
$L__BB0_14:
	setp.ge.s32 	%p24, %r2, %r62;
	cvt.rzi.s32.f32 	%r79, %f757;
	cvt.rn.f32.s32 	%f391, %r79;
	st.shared.f32 	[%r6+24], %f391;
	setp.lt.s32 	%p25, %r64, 8;
	mov.f32 	%f758, 0f00000000;
	or.pred  	%p26, %p24, %p25;
	@%p26 bra 	$L__BB0_16;
	ld.global.nc.f32 	%f758, [%rd4+28];
$L__BB0_16:
	setp.ge.s32 	%p27, %r2, %r62;
	cvt.rzi.s32.f32 	%r80, %f758;
	cvt.rn.f32.s32 	%f393, %r80;
	st.shared.f32 	[%r6+28], %f393;
	setp.lt.s32 	%p28, %r64, 9;
	mov.f32 	%f759, 0f00000000;
	or.pred  	%p29, %p27, %p28;
	@%p29 bra 	$L__BB0_18;
	ld.global.nc.f32 	%f759, [%rd4+32];
$L__BB0_18:
	setp.ge.s32 	%p30, %r2, %r62;
	cvt.rzi.s32.f32 	%r81, %f759;
	cvt.rn.f32.s32 	%f395, %r81;
	st.shared.f32 	[%r6+32], %f395;
	setp.lt.s32 	%p31, %r64, 10;
	mov.f32 	%f760, 0f00000000;
	or.pred  	%p32, %p30, %p31;
	@%p32 bra 	$L__BB0_20;
	ld.global.nc.f32 	%f760, [%rd4+36];
$L__BB0_20:
	setp.ge.s32 	%p33, %r2, %r62;
	cvt.rzi.s32.f32 	%r82, %f760;
	cvt.rn.f32.s32 	%f397, %r82;
	st.shared.f32 	[%r6+36], %f397;
	setp.lt.s32 	%p34, %r64, 11;
	mov.f32 	%f761, 0f00000000;
	or.pred  	%p35, %p33, %p34;
	@%p35 bra 	$L__BB0_22;
	ld.global.nc.f32 	%f761, [%rd4+40];
$L__BB0_22:
	setp.ge.s32 	%p36, %r2, %r62;
	cvt.rzi.s32.f32 	%r83, %f761;
	cvt.rn.f32.s32 	%f399, %r83;
	st.shared.f32 	[%r6+40], %f399;
	setp.lt.s32 	%p37, %r64, 12;
	mov.f32 	%f762, 0f00000000;
	or.pred  	%p38, %p36, %p37;
	@%p38 bra 	$L__BB0_24;
	ld.global.nc.f32 	%f762, [%rd4+44];
$L__BB0_24:
	setp.ge.s32 	%p39, %r2, %r62;
	cvt.rzi.s32.f32 	%r84, %f762;
	cvt.rn.f32.s32 	%f401, %r84;
	st.shared.f32 	[%r6+44], %f401;
	setp.lt.s32 	%p40, %r64, 13;
	mov.f32 	%f763, 0f00000000;
	or.pred  	%p41, %p39, %p40;
	@%p41 bra 	$L__BB0_26;
	ld.global.nc.f32 	%f763, [%rd4+48];
$L__BB0_26:
	setp.ge.s32 	%p42, %r2, %r62;
	cvt.rzi.s32.f32 	%r85, %f763;
	cvt.rn.f32.s32 	%f403, %r85;
	st.shared.f32 	[%r6+48], %f403;
	setp.lt.s32 	%p43, %r64, 14;
	mov.f32 	%f764, 0f00000000;
	or.pred  	%p44, %p42, %p43;
	@%p44 bra 	$L__BB0_28;
	ld.global.nc.f32 	%f764, [%rd4+52];
$L__BB0_28:
	setp.ge.s32 	%p45, %r2, %r62;
	cvt.rzi.s32.f32 	%r86, %f764;
	cvt.rn.f32.s32 	%f405, %r86;
	st.shared.f32 	[%r6+52], %f405;
	setp.lt.s32 	%p46, %r64, 15;
	mov.f32 	%f765, 0f00000000;
	or.pred  	%p47, %p45, %p46;
	@%p47 bra 	$L__BB0_30;
	ld.global.nc.f32 	%f765, [%rd4+56];
$L__BB0_30:
	setp.ge.s32 	%p48, %r2, %r62;
	cvt.rzi.s32.f32 	%r87, %f765;
	cvt.rn.f32.s32 	%f407, %r87;
	st.shared.f32 	[%r6+56], %f407;
	setp.lt.s32 	%p49, %r64, 16;
	mov.f32 	%f766, 0f00000000;
	or.pred  	%p50, %p48, %p49;
	@%p50 bra 	$L__BB0_32;
	ld.global.nc.f32 	%f766, [%rd4+60];
$L__BB0_32:
	setp.ge.s32 	%p51, %r2, %r62;
	cvt.rzi.s32.f32 	%r88, %f766;
	cvt.rn.f32.s32 	%f409, %r88;
	st.shared.f32 	[%r6+60], %f409;
	setp.lt.s32 	%p52, %r64, 17;
	mov.f32 	%f767, 0f00000000;
	or.pred  	%p53, %p51, %p52;
	@%p53 bra 	$L__BB0_34;
	ld.global.nc.f32 	%f767, [%rd4+64];
$L__BB0_34:
	setp.ge.s32 	%p54, %r2, %r62;
	cvt.rzi.s32.f32 	%r89, %f767;
	cvt.rn.f32.s32 	%f411, %r89;
	st.shared.f32 	[%r6+64], %f411;
	setp.lt.s32 	%p55, %r64, 18;
	mov.f32 	%f768, 0f00000000;
	or.pred  	%p56, %p54, %p55;
	@%p56 bra 	$L__BB0_36;
	ld.global.nc.f32 	%f768, [%rd4+68];
$L__BB0_36:
	setp.ge.s32 	%p57, %r2, %r62;
	cvt.rzi.s32.f32 	%r90, %f768;
	cvt.rn.f32.s32 	%f413, %r90;
	st.shared.f32 	[%r6+68], %f413;
	setp.lt.s32 	%p58, %r64, 19;
	mov.f32 	%f769, 0f00000000;
	or.pred  	%p59, %p57, %p58;
	@%p59 bra 	$L__BB0_38;
	ld.global.nc.f32 	%f769, [%rd4+72];
$L__BB0_38:
	setp.ge.s32 	%p60, %r2, %r62;
	cvt.rzi.s32.f32 	%r91, %f769;
	cvt.rn.f32.s32 	%f415, %r91;
	st.shared.f32 	[%r6+72], %f415;
	setp.lt.s32 	%p61, %r64, 20;
	mov.f32 	%f770, 0f00000000;
	or.pred  	%p62, %p60, %p61;
	@%p62 bra 	$L__BB0_40;
	ld.global.nc.f32 	%f770, [%rd4+76];
$L__BB0_40:
	setp.ge.s32 	%p63, %r2, %r62;
	cvt.rzi.s32.f32 	%r92, %f770;
	cvt.rn.f32.s32 	%f417, %r92;
	st.shared.f32 	[%r6+76], %f417;
	setp.lt.s32 	%p64, %r64, 21;
	mov.f32 	%f771, 0f00000000;
	or.pred  	%p65, %p63, %p64;
	@%p65 bra 	$L__BB0_42;
	ld.global.nc.f32 	%f771, [%rd4+80];
$L__BB0_42:
	setp.ge.s32 	%p66, %r2, %r62;
	cvt.rzi.s32.f32 	%r93, %f771;
	cvt.rn.f32.s32 	%f419, %r93;
	st.shared.f32 	[%r6+80], %f419;
	setp.lt.s32 	%p67, %r64, 22;
	mov.f32 	%f772, 0f00000000;
	or.pred  	%p68, %p66, %p67;
	@%p68 bra 	$L__BB0_44;
	ld.global.nc.f32 	%f772, [%rd4+84];
$L__BB0_44:
	setp.ge.s32 	%p69, %r2, %r62;
	cvt.rzi.s32.f32 	%r94, %f772;
	cvt.rn.f32.s32 	%f421, %r94;
	st.shared.f32 	[%r6+84], %f421;
	setp.lt.s32 	%p70, %r64, 23;
	mov.f32 	%f773, 0f00000000;
	or.pred  	%p71, %p69, %p70;
	@%p71 bra 	$L__BB0_46;
	ld.global.nc.f32 	%f773, [%rd4+88];
$L__BB0_46:
	setp.ge.s32 	%p72, %r2, %r62;
	cvt.rzi.s32.f32 	%r95, %f773;
	cvt.rn.f32.s32 	%f423, %r95;
	st.shared.f32 	[%r6+88], %f423;
	setp.lt.s32 	%p73, %r64, 24;
	mov.f32 	%f774, 0f00000000;
	or.pred  	%p74, %p72, %p73;
	@%p74 bra 	$L__BB0_48;
	ld.global.nc.f32 	%f774, [%rd4+92];
$L__BB0_48:
	setp.ge.s32 	%p75, %r2, %r62;
	cvt.rzi.s32.f32 	%r96, %f774;
	cvt.rn.f32.s32 	%f425, %r96;
	st.shared.f32 	[%r6+92], %f425;
	setp.lt.s32 	%p76, %r64, 25;
	mov.f32 	%f775, 0f00000000;
	or.pred  	%p77, %p75, %p76;
	@%p77 bra 	$L__BB0_50;
	ld.global.nc.f32 	%f775, [%rd4+96];
$L__BB0_50:
	setp.ge.s32 	%p78, %r2, %r62;
	cvt.rzi.s32.f32 	%r97, %f775;
	cvt.rn.f32.s32 	%f427, %r97;
	st.shared.f32 	[%r6+96], %f427;
	setp.lt.s32 	%p79, %r64, 26;
	mov.f32 	%f776, 0f00000000;
	or.pred  	%p80, %p78, %p79;
	@%p80 bra 	$L__BB0_52;
	ld.global.nc.f32 	%f776, [%rd4+100];
$L__BB0_52:
	setp.ge.s32 	%p81, %r2, %r62;
	cvt.rzi.s32.f32 	%r98, %f776;
	cvt.rn.f32.s32 	%f429, %r98;
	st.shared.f32 	[%r6+100], %f429;
	setp.lt.s32 	%p82, %r64, 27;
	mov.f32 	%f777, 0f00000000;
	or.pred  	%p83, %p81, %p82;
	@%p83 bra 	$L__BB0_54;
	ld.global.nc.f32 	%f777, [%rd4+104];
$L__BB0_54:
	setp.ge.s32 	%p84, %r2, %r62;
	cvt.rzi.s32.f32 	%r99, %f777;
	cvt.rn.f32.s32 	%f431, %r99;
	st.shared.f32 	[%r6+104], %f431;
	setp.lt.s32 	%p85, %r64, 28;
	mov.f32 	%f778, 0f00000000;
	or.pred  	%p86, %p84, %p85;
	@%p86 bra 	$L__BB0_56;
	ld.global.nc.f32 	%f778, [%rd4+108];
$L__BB0_56:
	setp.ge.s32 	%p87, %r2, %r62;
	cvt.rzi.s32.f32 	%r100, %f778;
	cvt.rn.f32.s32 	%f433, %r100;
	st.shared.f32 	[%r6+108], %f433;
	setp.lt.s32 	%p88, %r64, 29;
	mov.f32 	%f779, 0f00000000;
	or.pred  	%p89, %p87, %p88;
	@%p89 bra 	$L__BB0_58;
	ld.global.nc.f32 	%f779, [%rd4+112];
$L__BB0_58:
	setp.ge.s32 	%p90, %r2, %r62;
	cvt.rzi.s32.f32 	%r101, %f779;
	cvt.rn.f32.s32 	%f435, %r101;
	st.shared.f32 	[%r6+112], %f435;
	setp.lt.s32 	%p91, %r64, 30;
	mov.f32 	%f780, 0f00000000;
	or.pred  	%p92, %p90, %p91;
	@%p92 bra 	$L__BB0_60;
	ld.global.nc.f32 	%f780, [%rd4+116];
$L__BB0_60:
	setp.ge.s32 	%p93, %r2, %r62;
	cvt.rzi.s32.f32 	%r102, %f780;
	cvt.rn.f32.s32 	%f437, %r102;
	st.shared.f32 	[%r6+116], %f437;
	setp.lt.s32 	%p94, %r64, 31;
	mov.f32 	%f781, 0f00000000;
	or.pred  	%p95, %p93, %p94;
	@%p95 bra 	$L__BB0_62;
	ld.global.nc.f32 	%f781, [%rd4+120];
$L__BB0_62:
	setp.ge.s32 	%p96, %r2, %r62;
	cvt.rzi.s32.f32 	%r103, %f781;
	cvt.rn.f32.s32 	%f439, %r103;
	st.shared.f32 	[%r6+120], %f439;
	setp.lt.s32 	%p97, %r64, 32;
	mov.f32 	%f782, 0f00000000;
	or.pred  	%p98, %p96, %p97;
	@%p98 bra 	$L__BB0_64;
	ld.global.nc.f32 	%f782, [%rd4+124];
$L__BB0_64:
	setp.lt.s32 	%p99, %r64, 1;
	cvt.rzi.s32.f32 	%r104, %f782;
	cvt.rn.f32.s32 	%f441, %r104;
	st.shared.f32 	[%r6+124], %f441;
	add.s32 	%r7, %r2, 1;
	setp.ge.s32 	%p100, %r7, %r62;
	add.s32 	%r105, %r5, %r64;
	mul.wide.u32 	%rd27, %r105, 4;
	add.s64 	%rd5, %rd1, %rd27;
	mov.f32 	%f783, 0f00000000;
	or.pred  	%p101, %p100, %p99;
	@%p101 bra 	$L__BB0_66;
	ld.global.nc.f32 	%f783, [%rd5];
$L__BB0_66:
	setp.ge.s32 	%p102, %r7, %r62;
	setp.lt.s32 	%p103, %r64, 2;
	cvt.rzi.s32.f32 	%r106, %f783;
	cvt.rn.f32.s32 	%f443, %r106;
	st.shared.f32 	[%r6+128], %f443;
	mov.f32 	%f784, 0f00000000;
	or.pred  	%p104, %p102, %p103;
	@%p104 bra 	$L__BB0_68;
	ld.global.nc.f32 	%f784, [%rd5+4];
$L__BB0_68:
	setp.ge.s32 	%p105, %r7, %r62;
	setp.lt.s32 	%p106, %r64, 3;
	cvt.rzi.s32.f32 	%r107, %f784;
	cvt.rn.f32.s32 	%f445, %r107;
	st.shared.f32 	[%r6+132], %f445;
	mov.f32 	%f785, 0f00000000;
	or.pred  	%p107, %p105, %p106;
	@%p107 bra 	$L__BB0_70;
	ld.global.nc.f32 	%f785, [%rd5+8];
$L__BB0_70:
	setp.ge.s32 	%p108, %r7, %r62;
	setp.lt.s32 	%p109, %r64, 4;
	cvt.rzi.s32.f32 	%r108, %f785;
	cvt.rn.f32.s32 	%f447, %r108;
	st.shared.f32 	[%r6+136], %f447;
	mov.f32 	%f786, 0f00000000;
	or.pred  	%p110, %p108, %p109;
	@%p110 bra 	$L__BB0_72;
	ld.global.nc.f32 	%f786, [%rd5+12];
$L__BB0_72:
	setp.ge.s32 	%p111, %r7, %r62;
	setp.lt.s32 	%p112, %r64, 5;
	cvt.rzi.s32.f32 	%r109, %f786;
	cvt.rn.f32.s32 	%f449, %r109;
	st.shared.f32 	[%r6+140], %f449;
	mov.f32 	%f787, 0f00000000;
	or.pred  	%p113, %p111, %p112;
	@%p113 bra 	$L__BB0_74;
	ld.global.nc.f32 	%f787, [%rd5+16];
$L__BB0_74:
	setp.ge.s32 	%p114, %r7, %r62;
	setp.lt.s32 	%p115, %r64, 6;
	cvt.rzi.s32.f32 	%r110, %f787;
	cvt.rn.f32.s32 	%f451, %r110;
	st.shared.f32 	[%r6+144], %f451;
	mov.f32 	%f788, 0f00000000;
	or.pred  	%p116, %p114, %p115;
	@%p116 bra 	$L__BB0_76;
	ld.global.nc.f32 	%f788, [%rd5+20];
$L__BB0_76:
	setp.ge.s32 	%p117, %r7, %r62;
	setp.lt.s32 	%p118, %r64, 7;
	cvt.rzi.s32.f32 	%r111, %f788;
	cvt.rn.f32.s32 	%f453, %r111;
	st.shared.f32 	[%r6+148], %f453;
	mov.f32 	%f789, 0f00000000;
	or.pred  	%p119, %p117, %p118;
	@%p119 bra 	$L__BB0_78;
	ld.global.nc.f32 	%f789, [%rd5+24];
$L__BB0_78:
	setp.ge.s32 	%p120, %r7, %r62;
	setp.lt.s32 	%p121, %r64, 8;
	cvt.rzi.s32.f32 	%r112, %f789;
	cvt.rn.f32.s32 	%f455, %r112;
	st.shared.f32 	[%r6+152], %f455;
	mov.f32 	%f790, 0f00000000;
	or.pred  	%p122, %p120, %p121;
	@%p122 bra 	$L__BB0_80;
	ld.global.nc.f32 	%f790, [%rd5+28];
$L__BB0_80:
	setp.ge.s32 	%p123, %r7, %r62;
	setp.lt.s32 	%p124, %r64, 9;
	cvt.rzi.s32.f32 	%r113, %f790;
	cvt.rn.f32.s32 	%f457, %r113;
	st.shared.f32 	[%r6+156], %f457;
	mov.f32 	%f791, 0f00000000;
	or.pred  	%p125, %p123, %p124;
	@%p125 bra 	$L__BB0_82;
	ld.global.nc.f32 	%f791, [%rd5+32];
$L__BB0_82:
	setp.ge.s32 	%p126, %r7, %r62;
	setp.lt.s32 	%p127, %r64, 10;
	cvt.rzi.s32.f32 	%r114, %f791;
	cvt.rn.f32.s32 	%f459, %r114;
	st.shared.f32 	[%r6+160], %f459;
	mov.f32 	%f792, 0f00000000;
	or.pred  	%p128, %p126, %p127;
	@%p128 bra 	$L__BB0_84;
	ld.global.nc.f32 	%f792, [%rd5+36];
$L__BB0_84:
	setp.ge.s32 	%p129, %r7, %r62;
	setp.lt.s32 	%p130, %r64, 11;
	cvt.rzi.s32.f32 	%r115, %f792;
	cvt.rn.f32.s32 	%f461, %r115;
	st.shared.f32 	[%r6+164], %f461;
	mov.f32 	%f793, 0f00000000;
	or.pred  	%p131, %p129, %p130;
	@%p131 bra 	$L__BB0_86;
	ld.global.nc.f32 	%f793, [%rd5+40];
$L__BB0_86:
	setp.ge.s32 	%p132, %r7, %r62;
	setp.lt.s32 	%p133, %r64, 12;
	cvt.rzi.s32.f32 	%r116, %f793;
	cvt.rn.f32.s32 	%f463, %r116;
	st.shared.f32 	[%r6+168], %f463;
	mov.f32 	%f794, 0f00000000;
	or.pred  	%p134, %p132, %p133;
	@%p134 bra 	$L__BB0_88;
	ld.global.nc.f32 	%f794, [%rd5+44];
$L__BB0_88:
	setp.ge.s32 	%p135, %r7, %r62;
	setp.lt.s32 	%p136, %r64, 13;
	cvt.rzi.s32.f32 	%r117, %f794;
	cvt.rn.f32.s32 	%f465, %r117;
	st.shared.f32 	[%r6+172], %f465;
	mov.f32 	%f795, 0f00000000;
	or.pred  	%p137, %p135, %p136;
	@%p137 bra 	$L__BB0_90;
	ld.global.nc.f32 	%f795, [%rd5+48];
$L__BB0_90:
	setp.ge.s32 	%p138, %r7, %r62;
	setp.lt.s32 	%p139, %r64, 14;
	cvt.rzi.s32.f32 	%r118, %f795;
	cvt.rn.f32.s32 	%f467, %r118;
	st.shared.f32 	[%r6+176], %f467;
	mov.f32 	%f796, 0f00000000;
	or.pred  	%p140, %p138, %p139;
	@%p140 bra 	$L__BB0_92;
	ld.global.nc.f32 	%f796, [%rd5+52];
$L__BB0_92:
	setp.ge.s32 	%p141, %r7, %r62;
	setp.lt.s32 	%p142, %r64, 15;
	cvt.rzi.s32.f32 	%r119, %f796;
	cvt.rn.f32.s32 	%f469, %r119;
	st.shared.f32 	[%r6+180], %f469;
	mov.f32 	%f797, 0f00000000;
	or.pred  	%p143, %p141, %p142;
	@%p143 bra 	$L__BB0_94;
	ld.global.nc.f32 	%f797, [%rd5+56];
$L__BB0_94:
	setp.ge.s32 	%p144, %r7, %r62;
	setp.lt.s32 	%p145, %r64, 16;
	cvt.rzi.s32.f32 	%r120, %f797;
	cvt.rn.f32.s32 	%f471, %r120;
	st.shared.f32 	[%r6+184], %f471;
	mov.f32 	%f798, 0f00000000;
	or.pred  	%p146, %p144, %p145;
	@%p146 bra 	$L__BB0_96;
	ld.global.nc.f32 	%f798, [%rd5+60];
$L__BB0_96:
	setp.ge.s32 	%p147, %r7, %r62;
	setp.lt.s32 	%p148, %r64, 17;
	cvt.rzi.s32.f32 	%r121, %f798;
	cvt.rn.f32.s32 	%f473, %r121;
	st.shared.f32 	[%r6+188], %f473;
	mov.f32 	%f799, 0f00000000;
	or.pred  	%p149, %p147, %p148;
	@%p149 bra 	$L__BB0_98;
	ld.global.nc.f32 	%f799, [%rd5+64];
$L__BB0_98:
	setp.ge.s32 	%p150, %r7, %r62;
	setp.lt.s32 	%p151, %r64, 18;
	cvt.rzi.s32.f32 	%r122, %f799;
	cvt.rn.f32.s32 	%f475, %r122;
	st.shared.f32 	[%r6+192], %f475;
	mov.f32 	%f800, 0f00000000;
	or.pred  	%p152, %p150, %p151;
	@%p152 bra 	$L__BB0_100;
	ld.global.nc.f32 	%f800, [%rd5+68];
$L__BB0_100:
	setp.ge.s32 	%p153, %r7, %r62;
	setp.lt.s32 	%p154, %r64, 19;
	cvt.rzi.s32.f32 	%r123, %f800;
	cvt.rn.f32.s32 	%f477, %r123;
	st.shared.f32 	[%r6+196], %f477;
	mov.f32 	%f801, 0f00000000;
	or.pred  	%p155, %p153, %p154;
	@%p155 bra 	$L__BB0_102;
	ld.global.nc.f32 	%f801, [%rd5+72];
$L__BB0_102:
	setp.ge.s32 	%p156, %r7, %r62;
	setp.lt.s32 	%p157, %r64, 20;
	cvt.rzi.s32.f32 	%r124, %f801;
	cvt.rn.f32.s32 	%f479, %r124;
	st.shared.f32 	[%r6+200], %f479;
	mov.f32 	%f802, 0f00000000;
	or.pred  	%p158, %p156, %p157;
	@%p158 bra 	$L__BB0_104;
	ld.global.nc.f32 	%f802, [%rd5+76];
$L__BB0_104:
	setp.ge.s32 	%p159, %r7, %r62;
	setp.lt.s32 	%p160, %r64, 21;
	cvt.rzi.s32.f32 	%r125, %f802;
	cvt.rn.f32.s32 	%f481, %r125;
	st.shared.f32 	[%r6+204], %f481;
	mov.f32 	%f803, 0f00000000;
	or.pred  	%p161, %p159, %p160;
	@%p161 bra 	$L__BB0_106;
	ld.global.nc.f32 	%f803, [%rd5+80];
$L__BB0_106:
	setp.ge.s32 	%p162, %r7, %r62;
	setp.lt.s32 	%p163, %r64, 22;
	cvt.rzi.s32.f32 	%r126, %f803;
	cvt.rn.f32.s32 	%f483, %r126;
	st.shared.f32 	[%r6+208], %f483;
	mov.f32 	%f804, 0f00000000;
	or.pred  	%p164, %p162, %p163;
	@%p164 bra 	$L__BB0_108;
	ld.global.nc.f32 	%f804, [%rd5+84];
$L__BB0_108:
	setp.ge.s32 	%p165, %r7, %r62;
	setp.lt.s32 	%p166, %r64, 23;
	cvt.rzi.s32.f32 	%r127, %f804;
	cvt.rn.f32.s32 	%f485, %r127;
	st.shared.f32 	[%r6+212], %f485;
	mov.f32 	%f805, 0f00000000;
	or.pred  	%p167, %p165, %p166;
	@%p167 bra 	$L__BB0_110;
	ld.global.nc.f32 	%f805, [%rd5+88];
$L__BB0_110:
	setp.ge.s32 	%p168, %r7, %r62;
	setp.lt.s32 	%p169, %r64, 24;
	cvt.rzi.s32.f32 	%r128, %f805;
	cvt.rn.f32.s32 	%f487, %r128;
	st.shared.f32 	[%r6+216], %f487;
	mov.f32 	%f806, 0f00000000;
	or.pred  	%p170, %p168, %p169;
	@%p170 bra 	$L__BB0_112;
	ld.global.nc.f32 	%f806, [%rd5+92];
$L__BB0_112:
	setp.ge.s32 	%p171, %r7, %r62;
	setp.lt.s32 	%p172, %r64, 25;
	cvt.rzi.s32.f32 	%r129, %f806;
	cvt.rn.f32.s32 	%f489, %r129;
	st.shared.f32 	[%r6+220], %f489;
	mov.f32 	%f807, 0f00000000;
	or.pred  	%p173, %p171, %p172;
	@%p173 bra 	$L__BB0_114;
	ld.global.nc.f32 	%f807, [%rd5+96];
$L__BB0_114:
	setp.ge.s32 	%p174, %r7, %r62;
	setp.lt.s32 	%p175, %r64, 26;
	cvt.rzi.s32.f32 	%r130, %f807;
	cvt.rn.f32.s32 	%f491, %r130;
	st.shared.f32 	[%r6+224], %f491;
	mov.f32 	%f808, 0f00000000;
	or.pred  	%p176, %p174, %p175;
	@%p176 bra 	$L__BB0_116;
	ld.global.nc.f32 	%f808, [%rd5+100];
$L__BB0_116:
	setp.ge.s32 	%p177, %r7, %r62;
	setp.lt.s32 	%p178, %r64, 27;
	cvt.rzi.s32.f32 	%r131, %f808;
	cvt.rn.f32.s32 	%f493, %r131;
	st.shared.f32 	[%r6+228], %f493;
	mov.f32 	%f809, 0f00000000;
	or.pred  	%p179, %p177, %p178;
	@%p179 bra 	$L__BB0_118;
	ld.global.nc.f32 	%f809, [%rd5+104];
$L__BB0_118:
	setp.ge.s32 	%p180, %r7, %r62;
	setp.lt.s32 	%p181, %r64, 28;
	cvt.rzi.s32.f32 	%r132, %f809;
	cvt.rn.f32.s32 	%f495, %r132;
	st.shared.f32 	[%r6+232], %f495;
	mov.f32 	%f810, 0f00000000;
	or.pred  	%p182, %p180, %p181;
	@%p182 bra 	$L__BB0_120;
	ld.global.nc.f32 	%f810, [%rd5+108];
$L__BB0_120:
	setp.ge.s32 	%p183, %r7, %r62;
	setp.lt.s32 	%p184, %r64, 29;
	cvt.rzi.s32.f32 	%r133, %f810;
	cvt.rn.f32.s32 	%f497, %r133;
	st.shared.f32 	[%r6+236], %f497;
	mov.f32 	%f811, 0f00000000;
	or.pred  	%p185, %p183, %p184;
	@%p185 bra 	$L__BB0_122;
	ld.global.nc.f32 	%f811, [%rd5+112];
$L__BB0_122:
	setp.ge.s32 	%p186, %r7, %r62;
	setp.lt.s32 	%p187, %r64, 30;
	cvt.rzi.s32.f32 	%r134, %f811;
	cvt.rn.f32.s32 	%f499, %r134;
	st.shared.f32 	[%r6+240], %f499;
	mov.f32 	%f812, 0f00000000;
	or.pred  	%p188, %p186, %p187;
	@%p188 bra 	$L__BB0_124;
	ld.global.nc.f32 	%f812, [%rd5+116];
$L__BB0_124:
	setp.ge.s32 	%p189, %r7, %r62;
	setp.lt.s32 	%p190, %r64, 31;
	cvt.rzi.s32.f32 	%r135, %f812;
	cvt.rn.f32.s32 	%f501, %r135;
	st.shared.f32 	[%r6+244], %f501;
	mov.f32 	%f813, 0f00000000;
	or.pred  	%p191, %p189, %p190;
	@%p191 bra 	$L__BB0_126;
	ld.global.nc.f32 	%f813, [%rd5+120];
$L__BB0_126:
	setp.ge.s32 	%p192, %r7, %r62;
	setp.lt.s32 	%p193, %r64, 32;
	cvt.rzi.s32.f32 	%r136, %f813;
	cvt.rn.f32.s32 	%f503, %r136;
	st.shared.f32 	[%r6+248], %f503;
	mov.f32 	%f814, 0f00000000;
	or.pred  	%p194, %p192, %p193;
	@%p194 bra 	$L__BB0_128;
	ld.global.nc.f32 	%f814, [%rd5+124];
$L__BB0_128:
	cvt.rzi.s32.f32 	%r138, %f814;
	cvt.rn.f32.s32 	%f504, %r138;
	st.shared.f32 	[%r6+252], %f504;
	add.s32 	%r8, %r4, 1;
	mov.b32 	%r294, 0;
	cvt.s64.s32 	%rd31, %r4;
$L__BB0_129:
	setp.ge.s32 	%p195, %r4, %r63;
	setp.ge.s32 	%p196, %r294, %r64;
	mul.lo.s32 	%r10, %r294, %r63;
	mov.f32 	%f815, 0f00000000;
	or.pred  	%p197, %p196, %p195;
	@%p197 bra 	$L__BB0_131;
	add.s32 	%r139, %r4, %r10;
	mul.wide.s32 	%rd28, %r139, 4;
	add.s64 	%rd29, %rd2, %rd28;
	ld.global.nc.f32 	%f815, [%rd29];
$L__BB0_131:
	setp.ge.s32 	%p198, %r294, %r64;
	setp.ge.s32 	%p199, %r8, %r63;
	cvt.rzi.s32.f32 	%r140, %f815;
	cvt.rn.f32.s32 	%f507, %r140;
	shl.b32 	%r141, %r294, 8;
	mov.u32 	%r142, _ZZ21fused_lora_opt_kernelE2sW;
	add.s32 	%r143, %r142, %r141;
	shl.b32 	%r144, %r3, 2;
	add.s32 	%r11, %r143, %r144;
	st.shared.f32 	[%r11], %f507;
	mov.f32 	%f816, 0f00000000;
	or.pred  	%p200, %p198, %p199;
	@%p200 bra 	$L__BB0_133;
	cvt.s64.s32 	%rd30, %r10;
	add.s64 	%rd32, %rd31, %rd30;
	shl.b64 	%rd33, %rd32, 2;
	add.s64 	%rd34, %rd2, %rd33;
	ld.global.nc.f32 	%f816, [%rd34+4];
$L__BB0_133:
	setp.ge.s32 	%p201, %r294, %r64;
	cvt.rzi.s32.f32 	%r145, %f816;
	cvt.rn.f32.s32 	%f508, %r145;
	st.shared.f32 	[%r11+4], %f508;
	shl.b32 	%r146, %r294, 5;
	mov.u32 	%r147, _ZZ21fused_lora_opt_kernelE2sA;
	add.s32 	%r12, %r147, %r146;
	@%p201 bra 	$L__BB0_135;
	shl.b32 	%r149, %r294, 3;
	mul.wide.u32 	%rd35, %r149, 4;
	add.s64 	%rd36, %rd3, %rd35;
	ld.global.nc.f32 	%f509, [%rd36];
	st.shared.f32 	[%r12], %f509;
	ld.global.nc.f32 	%f510, [%rd36+4];
	st.shared.f32 	[%r12+4], %f510;
	ld.global.nc.f32 	%f511, [%rd36+8];
	st.shared.f32 	[%r12+8], %f511;
	ld.global.nc.f32 	%f512, [%rd36+12];
	st.shared.f32 	[%r12+12], %f512;
	ld.global.nc.f32 	%f513, [%rd36+16];
	st.shared.f32 	[%r12+16], %f513;
	ld.global.nc.f32 	%f514, [%rd36+20];
	st.shared.f32 	[%r12+20], %f514;
	ld.global.nc.f32 	%f515, [%rd36+24];
	st.shared.f32 	[%r12+24], %f515;
	ld.global.nc.f32 	%f516, [%rd36+28];
	st.shared.f32 	[%r12+28], %f516;
	bra.uni 	$L__BB0_136;
$L__BB0_135:
	mov.b32 	%r148, 0;
	st.shared.u32 	[%r12], %r148;
	st.shared.u32 	[%r12+4], %r148;
	st.shared.u32 	[%r12+8], %r148;
	st.shared.u32 	[%r12+12], %r148;
	st.shared.u32 	[%r12+16], %r148;
	st.shared.u32 	[%r12+20], %r148;
	st.shared.u32 	[%r12+24], %r148;
	st.shared.u32 	[%r12+28], %r148;
$L__BB0_136:
	add.s32 	%r294, %r294, 1;
	setp.ne.s32 	%p202, %r294, 32;
	@%p202 bra 	$L__BB0_129;
	setp.ge.s32 	%p203, %r4, %r63;
	cvta.to.global.u64 	%rd37, %rd22;
	mul.wide.s32 	%rd38, %r4, 4;
	add.s64 	%rd7, %rd37, %rd38;
	mov.f32 	%f817, 0f00000000;
	@%p203 bra 	$L__BB0_139;
	ld.global.nc.f32 	%f817, [%rd7];
$L__BB0_139:
	setp.ge.s32 	%p204, %r8, %r63;
	mov.u32 	%r151, _ZZ21fused_lora_opt_kernelE2sB;
	add.s32 	%r14, %r151, %r144;
	st.shared.f32 	[%r14], %f817;
	mov.f32 	%f818, 0f00000000;
	@%p204 bra 	$L__BB0_141;
	ld.global.nc.f32 	%f818, [%rd7+4];
$L__BB0_141:
	setp.ge.s32 	%p205, %r4, %r63;
	st.shared.f32 	[%r14+4], %f818;
	mul.wide.s32 	%rd39, %r63, 4;
	add.s64 	%rd8, %rd7, %rd39;
	mov.f32 	%f819, 0f00000000;
	@%p205 bra 	$L__BB0_143;
	ld.global.nc.f32 	%f819, [%rd8];
$L__BB0_143:
	setp.ge.s32 	%p206, %r8, %r63;
	st.shared.f32 	[%r14+256], %f819;
	mov.f32 	%f820, 0f00000000;
	@%p206 bra 	$L__BB0_145;
	ld.global.nc.f32 	%f820, [%rd8+4];
$L__BB0_145:
	setp.ge.s32 	%p207, %r4, %r63;
	st.shared.f32 	[%r14+260], %f820;
	shl.b32 	%r152, %r63, 1;
	mul.wide.s32 	%rd40, %r152, 4;
	add.s64 	%rd9, %rd7, %rd40;
	mov.f32 	%f821, 0f00000000;
	@%p207 bra 	$L__BB0_147;
	ld.global.nc.f32 	%f821, [%rd9];
$L__BB0_147:
	setp.ge.s32 	%p208, %r8, %r63;
	st.shared.f32 	[%r14+512], %f821;
	mov.f32 	%f822, 0f00000000;
	@%p208 bra 	$L__BB0_149;
	ld.global.nc.f32 	%f822, [%rd9+4];
$L__BB0_149:
	setp.ge.s32 	%p209, %r4, %r63;
	st.shared.f32 	[%r14+516], %f822;
	mul.lo.s32 	%r153, %r63, 3;
	mul.wide.s32 	%rd41, %r153, 4;
	add.s64 	%rd10, %rd7, %rd41;
	mov.f32 	%f823, 0f00000000;
	@%p209 bra 	$L__BB0_151;
	ld.global.nc.f32 	%f823, [%rd10];
$L__BB0_151:
	setp.ge.s32 	%p210, %r8, %r63;
	st.shared.f32 	[%r14+768], %f823;
	mov.f32 	%f824, 0f00000000;
	@%p210 bra 	$L__BB0_153;
	ld.global.nc.f32 	%f824, [%rd10+4];
$L__BB0_153:
	setp.ge.s32 	%p211, %r4, %r63;
	st.shared.f32 	[%r14+772], %f824;
	shl.b32 	%r154, %r63, 2;
	mul.wide.s32 	%rd42, %r154, 4;
	add.s64 	%rd11, %rd7, %rd42;
	mov.f32 	%f825, 0f00000000;
	@%p211 bra 	$L__BB0_155;
	ld.global.nc.f32 	%f825, [%rd11];
$L__BB0_155:
	setp.ge.s32 	%p212, %r8, %r63;
	st.shared.f32 	[%r14+1024], %f825;
	mov.f32 	%f826, 0f00000000;
	@%p212 bra 	$L__BB0_157;
	ld.global.nc.f32 	%f826, [%rd11+4];
$L__BB0_157:
	setp.ge.s32 	%p213, %r4, %r63;
	st.shared.f32 	[%r14+1028], %f826;
	mul.lo.s32 	%r155, %r63, 5;
	mul.wide.s32 	%rd43, %r155, 4;
	add.s64 	%rd12, %rd7, %rd43;
	mov.f32 	%f827, 0f00000000;
	@%p213 bra 	$L__BB0_159;
	ld.global.nc.f32 	%f827, [%rd12];
$L__BB0_159:
	setp.ge.s32 	%p214, %r8, %r63;
	st.shared.f32 	[%r14+1280], %f827;
	mov.f32 	%f828, 0f00000000;
	@%p214 bra 	$L__BB0_161;
	ld.global.nc.f32 	%f828, [%rd12+4];
$L__BB0_161:
	setp.ge.s32 	%p215, %r4, %r63;
	st.shared.f32 	[%r14+1284], %f828;
	mul.lo.s32 	%r156, %r63, 6;
	mul.wide.s32 	%rd44, %r156, 4;
	add.s64 	%rd13, %rd7, %rd44;
	mov.f32 	%f829, 0f00000000;
	@%p215 bra 	$L__BB0_163;
	ld.global.nc.f32 	%f829, [%rd13];
$L__BB0_163:
	setp.ge.s32 	%p216, %r8, %r63;
	st.shared.f32 	[%r14+1536], %f829;
	mov.f32 	%f830, 0f00000000;
	@%p216 bra 	$L__BB0_165;
	ld.global.nc.f32 	%f830, [%rd13+4];
$L__BB0_165:
	setp.ge.s32 	%p217, %r4, %r63;
	st.shared.f32 	[%r14+1540], %f830;
	mul.lo.s32 	%r157, %r63, 7;
	mul.wide.s32 	%rd45, %r157, 4;
	add.s64 	%rd14, %rd7, %rd45;
	mov.f32 	%f831, 0f00000000;
	@%p217 bra 	$L__BB0_167;
	ld.global.nc.f32 	%f831, [%rd14];
$L__BB0_167:
	setp.ge.s32 	%p218, %r8, %r63;
	st.shared.f32 	[%r14+1792], %f831;
	mov.f32 	%f832, 0f00000000;
	@%p218 bra 	$L__BB0_169;
	ld.global.nc.f32 	%f832, [%rd14+4];
$L__BB0_169:
	setp.lt.s32 	%p219, %r64, 1;
	st.shared.f32 	[%r14+1796], %f832;
	bar.sync 	0;
	mov.f32 	%f923, 0f00000000;
	mov.f32 	%f924, %f923;
	mov.f32 	%f925, %f923;
	mov.f32 	%f926, %f923;
	mov.f32 	%f927, %f923;
	mov.f32 	%f928, %f923;
	mov.f32 	%f929, %f923;
	mov.f32 	%f930, %f923;
	@%p219 bra 	$L__BB0_345;
	mov.b32 	%r295, 0;
	mov.f32 	%f923, 0f00000000;
	mov.u32 	%r299, %r295;
$L__BB0_171:
	xor.b32  	%r17, %r295, 1;
	add.s32 	%r18, %r299, 32;
	setp.ge.s32 	%p220, %r18, %r64;
	@%p220 bra 	$L__BB0_342;
	setp.ge.s32 	%p221, %r2, %r62;
	add.s32 	%r159, %r5, %r299;
	mul.wide.u32 	%rd46, %r159, 4;
	add.s64 	%rd15, %rd1, %rd46;
	mov.f32 	%f841, 0f00000000;
	@%p221 bra 	$L__BB0_174;
	ld.global.nc.f32 	%f841, [%rd15+128];
$L__BB0_174:
	shl.b32 	%r160, %r17, 13;
	mov.u32 	%r161, _ZZ21fused_lora_opt_kernelE2sX;
	add.s32 	%r162, %r161, %r160;
	shl.b32 	%r163, %r1, 7;
	add.s32 	%r19, %r162, %r163;
	setp.ge.s32 	%p222, %r2, %r62;
	cvt.rzi.s32.f32 	%r164, %f841;
	cvt.rn.f32.s32 	%f537, %r164;
	st.shared.f32 	[%r19], %f537;
	add.s32 	%r165, %r299, 33;
	setp.lt.s32 	%p1, %r165, %r64;
	not.pred 	%p224, %p1;
	mov.f32 	%f842, 0f00000000;
	or.pred  	%p225, %p222, %p224;
	@%p225 bra 	$L__BB0_176;
	ld.global.nc.f32 	%f842, [%rd15+132];
$L__BB0_176:
	setp.ge.s32 	%p226, %r2, %r62;
	cvt.rzi.s32.f32 	%r166, %f842;
	cvt.rn.f32.s32 	%f539, %r166;
	st.shared.f32 	[%r19+4], %f539;
	add.s32 	%r20, %r299, 34;
	setp.ge.s32 	%p227, %r20, %r64;
	mov.f32 	%f843, 0f00000000;
	or.pred  	%p228, %p226, %p227;
	@%p228 bra 	$L__BB0_178;
	ld.global.nc.f32 	%f843, [%rd15+136];
$L__BB0_178:
	setp.ge.s32 	%p229, %r2, %r62;
	cvt.rzi.s32.f32 	%r167, %f843;
	cvt.rn.f32.s32 	%f541, %r167;
	st.shared.f32 	[%r19+8], %f541;
	add.s32 	%r21, %r299, 35;
	setp.ge.s32 	%p230, %r21, %r64;
	mov.f32 	%f844, 0f00000000;
	or.pred  	%p231, %p229, %p230;
	@%p231 bra 	$L__BB0_180;
	ld.global.nc.f32 	%f844, [%rd15+140];
$L__BB0_180:
	cvt.rzi.s32.f32 	%r168, %f844;
	cvt.rn.f32.s32 	%f543, %r168;
	st.shared.f32 	[%r19+12], %f543;
	add.s32 	%r22, %r299, 36;
	setp.ge.s32 	%p233, %r22, %r64;
	mov.f32 	%f845, 0f00000000;
	or.pred  	%p234, %p229, %p233;
	@%p234 bra 	$L__BB0_182;
	ld.global.nc.f32 	%f845, [%rd15+144];
$L__BB0_182:
	cvt.rzi.s32.f32 	%r169, %f845;
	cvt.rn.f32.s32 	%f545, %r169;
	st.shared.f32 	[%r19+16], %f545;
	add.s32 	%r23, %r299, 37;
	setp.ge.s32 	%p236, %r23, %r64;
	mov.f32 	%f846, 0f00000000;
	or.pred  	%p237, %p229, %p236;
	@%p237 bra 	$L__BB0_184;
	ld.global.nc.f32 	%f846, [%rd15+148];
$L__BB0_184:
	cvt.rzi.s32.f32 	%r170, %f846;
	cvt.rn.f32.s32 	%f547, %r170;
	st.shared.f32 	[%r19+20], %f547;
	add.s32 	%r24, %r299, 38;
	setp.ge.s32 	%p239, %r24, %r64;
	mov.f32 	%f847, 0f00000000;
	or.pred  	%p240, %p229, %p239;
	@%p240 bra 	$L__BB0_186;
	ld.global.nc.f32 	%f847, [%rd15+152];
$L__BB0_186:
	cvt.rzi.s32.f32 	%r171, %f847;
	cvt.rn.f32.s32 	%f549, %r171;
	st.shared.f32 	[%r19+24], %f549;
	add.s32 	%r25, %r299, 39;
	setp.ge.s32 	%p242, %r25, %r64;
	mov.f32 	%f848, 0f00000000;
	or.pred  	%p243, %p229, %p242;
	@%p243 bra 	$L__BB0_188;
	ld.global.nc.f32 	%f848, [%rd15+156];
$L__BB0_188:
	cvt.rzi.s32.f32 	%r172, %f848;
	cvt.rn.f32.s32 	%f551, %r172;
	st.shared.f32 	[%r19+28], %f551;
	add.s32 	%r173, %r299, 40;
	setp.ge.s32 	%p245, %r173, %r64;
	mov.f32 	%f849, 0f00000000;
	or.pred  	%p246, %p229, %p245;
	@%p246 bra 	$L__BB0_190;
	ld.global.nc.f32 	%f849, [%rd15+160];
$L__BB0_190:
	cvt.rzi.s32.f32 	%r174, %f849;
	cvt.rn.f32.s32 	%f553, %r174;
	st.shared.f32 	[%r19+32], %f553;
	add.s32 	%r175, %r299, 41;
	setp.ge.s32 	%p248, %r175, %r64;
	mov.f32 	%f850, 0f00000000;
	or.pred  	%p249, %p229, %p248;
	@%p249 bra 	$L__BB0_192;
	ld.global.nc.f32 	%f850, [%rd15+164];
$L__BB0_192:
	cvt.rzi.s32.f32 	%r176, %f850;
	cvt.rn.f32.s32 	%f555, %r176;
	st.shared.f32 	[%r19+36], %f555;
	add.s32 	%r26, %r299, 42;
	setp.ge.s32 	%p251, %r26, %r64;
	mov.f32 	%f851, 0f00000000;
	or.pred  	%p252, %p229, %p251;
	@%p252 bra 	$L__BB0_194;
	ld.global.nc.f32 	%f851, [%rd15+168];
$L__BB0_194:
	cvt.rzi.s32.f32 	%r177, %f851;
	cvt.rn.f32.s32 	%f557, %r177;
	st.shared.f32 	[%r19+40], %f557;
	add.s32 	%r27, %r299, 43;
	setp.ge.s32 	%p254, %r27, %r64;
	mov.f32 	%f852, 0f00000000;
	or.pred  	%p255, %p229, %p254;
	@%p255 bra 	$L__BB0_196;
	ld.global.nc.f32 	%f852, [%rd15+172];
$L__BB0_196:
	cvt.rzi.s32.f32 	%r178, %f852;
	cvt.rn.f32.s32 	%f559, %r178;
	st.shared.f32 	[%r19+44], %f559;
	add.s32 	%r28, %r299, 44;
	setp.ge.s32 	%p257, %r28, %r64;
	mov.f32 	%f853, 0f00000000;
	or.pred  	%p258, %p229, %p257;
	@%p258 bra 	$L__BB0_198;
	ld.global.nc.f32 	%f853, [%rd15+176];
$L__BB0_198:
	cvt.rzi.s32.f32 	%r179, %f853;
	cvt.rn.f32.s32 	%f561, %r179;
	st.shared.f32 	[%r19+48], %f561;
	add.s32 	%r29, %r299, 45;
	setp.ge.s32 	%p260, %r29, %r64;
	mov.f32 	%f854, 0f00000000;
	or.pred  	%p261, %p229, %p260;
	@%p261 bra 	$L__BB0_200;
	ld.global.nc.f32 	%f854, [%rd15+180];
$L__BB0_200:
	cvt.rzi.s32.f32 	%r180, %f854;
	cvt.rn.f32.s32 	%f563, %r180;
	st.shared.f32 	[%r19+52], %f563;
	add.s32 	%r30, %r299, 46;
	setp.ge.s32 	%p263, %r30, %r64;
	mov.f32 	%f855, 0f00000000;
	or.pred  	%p264, %p229, %p263;
	@%p264 bra 	$L__BB0_202;
	ld.global.nc.f32 	%f855, [%rd15+184];
$L__BB0_202:
	cvt.rzi.s32.f32 	%r181, %f855;
	cvt.rn.f32.s32 	%f565, %r181;
	st.shared.f32 	[%r19+56], %f565;
	add.s32 	%r31, %r299, 47;
	setp.ge.s32 	%p266, %r31, %r64;
	mov.f32 	%f856, 0f00000000;
	or.pred  	%p267, %p229, %p266;
	@%p267 bra 	$L__BB0_204;
	ld.global.nc.f32 	%f856, [%rd15+188];
$L__BB0_204:
	cvt.rzi.s32.f32 	%r182, %f856;
	cvt.rn.f32.s32 	%f567, %r182;
	st.shared.f32 	[%r19+60], %f567;
	add.s32 	%r183, %r299, 48;
	setp.ge.s32 	%p269, %r183, %r64;
	mov.f32 	%f857, 0f00000000;
	or.pred  	%p270, %p229, %p269;
	@%p270 bra 	$L__BB0_206;
	ld.global.nc.f32 	%f857, [%rd15+192];
$L__BB0_206:
	cvt.rzi.s32.f32 	%r184, %f857;
	cvt.rn.f32.s32 	%f569, %r184;
	st.shared.f32 	[%r19+64], %f569;
	add.s32 	%r185, %r299, 49;
	setp.ge.s32 	%p272, %r185, %r64;
	mov.f32 	%f858, 0f00000000;
	or.pred  	%p273, %p229, %p272;
	@%p273 bra 	$L__BB0_208;
	ld.global.nc.f32 	%f858, [%rd15+196];
$L__BB0_208:
	cvt.rzi.s32.f32 	%r186, %f858;
	cvt.rn.f32.s32 	%f571, %r186;
	st.shared.f32 	[%r19+68], %f571;
	add.s32 	%r187, %r299, 50;
	setp.ge.s32 	%p275, %r187, %r64;
	mov.f32 	%f859, 0f00000000;
	or.pred  	%p276, %p229, %p275;
	@%p276 bra 	$L__BB0_210;
	ld.global.nc.f32 	%f859, [%rd15+200];
$L__BB0_210:
	cvt.rzi.s32.f32 	%r188, %f859;
	cvt.rn.f32.s32 	%f573, %r188;
	st.shared.f32 	[%r19+72], %f573;
	add.s32 	%r189, %r299, 51;
	setp.ge.s32 	%p278, %r189, %r64;
	mov.f32 	%f860, 0f00000000;
	or.pred  	%p279, %p229, %p278;
	@%p279 bra 	$L__BB0_212;
	ld.global.nc.f32 	%f860, [%rd15+204];
$L__BB0_212:
	cvt.rzi.s32.f32 	%r190, %f860;
	cvt.rn.f32.s32 	%f575, %r190;
	st.shared.f32 	[%r19+76], %f575;
	add.s32 	%r191, %r299, 52;
	setp.ge.s32 	%p281, %r191, %r64;
	mov.f32 	%f861, 0f00000000;
	or.pred  	%p282, %p229, %p281;
	@%p282 bra 	$L__BB0_214;
	ld.global.nc.f32 	%f861, [%rd15+208];
$L__BB0_214:
	cvt.rzi.s32.f32 	%r192, %f861;
	cvt.rn.f32.s32 	%f577, %r192;
	st.shared.f32 	[%r19+80], %f577;
	add.s32 	%r193, %r299, 53;
	setp.ge.s32 	%p284, %r193, %r64;
	mov.f32 	%f862, 0f00000000;
	or.pred  	%p285, %p229, %p284;
	@%p285 bra 	$L__BB0_216;
	ld.global.nc.f32 	%f862, [%rd15+212];
$L__BB0_216:
	cvt.rzi.s32.f32 	%r194, %f862;
	cvt.rn.f32.s32 	%f579, %r194;
	st.shared.f32 	[%r19+84], %f579;
	add.s32 	%r195, %r299, 54;
	setp.ge.s32 	%p287, %r195, %r64;
	mov.f32 	%f863, 0f00000000;
	or.pred  	%p288, %p229, %p287;
	@%p288 bra 	$L__BB0_218;
	ld.global.nc.f32 	%f863, [%rd15+216];
$L__BB0_218:
	cvt.rzi.s32.f32 	%r196, %f863;
	cvt.rn.f32.s32 	%f581, %r196;
	st.shared.f32 	[%r19+88], %f581;
	add.s32 	%r197, %r299, 55;
	setp.ge.s32 	%p290, %r197, %r64;
	mov.f32 	%f864, 0f00000000;
	or.pred  	%p291, %p229, %p290;
	@%p291 bra 	$L__BB0_220;
	ld.global.nc.f32 	%f864, [%rd15+220];
$L__BB0_220:
	cvt.rzi.s32.f32 	%r198, %f864;
	cvt.rn.f32.s32 	%f583, %r198;
	st.shared.f32 	[%r19+92], %f583;
	add.s32 	%r199, %r299, 56;
	setp.ge.s32 	%p293, %r199, %r64;
	mov.f32 	%f865, 0f00000000;
	or.pred  	%p294, %p229, %p293;
	@%p294 bra 	$L__BB0_222;
	ld.global.nc.f32 	%f865, [%rd15+224];
$L__BB0_222:
	cvt.rzi.s32.f32 	%r200, %f865;
	cvt.rn.f32.s32 	%f585, %r200;
	st.shared.f32 	[%r19+96], %f585;
	add.s32 	%r201, %r299, 57;
	setp.ge.s32 	%p296, %r201, %r64;
	mov.f32 	%f866, 0f00000000;
	or.pred  	%p297, %p229, %p296;
	@%p297 bra 	$L__BB0_224;
	ld.global.nc.f32 	%f866, [%rd15+228];
$L__BB0_224:
	cvt.rzi.s32.f32 	%r202, %f866;
	cvt.rn.f32.s32 	%f587, %r202;
	st.shared.f32 	[%r19+100], %f587;
	add.s32 	%r32, %r299, 58;
	setp.ge.s32 	%p299, %r32, %r64;
	mov.f32 	%f867, 0f00000000;
	or.pred  	%p300, %p229, %p299;
	@%p300 bra 	$L__BB0_226;
	ld.global.nc.f32 	%f867, [%rd15+232];
$L__BB0_226:
	cvt.rzi.s32.f32 	%r203, %f867;
	cvt.rn.f32.s32 	%f589, %r203;
	st.shared.f32 	[%r19+104], %f589;
	add.s32 	%r33, %r299, 59;
	setp.ge.s32 	%p302, %r33, %r64;
	mov.f32 	%f868, 0f00000000;
	or.pred  	%p303, %p229, %p302;
	@%p303 bra 	$L__BB0_228;
	ld.global.nc.f32 	%f868, [%rd15+236];
$L__BB0_228:
	cvt.rzi.s32.f32 	%r204, %f868;
	cvt.rn.f32.s32 	%f591, %r204;
	st.shared.f32 	[%r19+108], %f591;
	add.s32 	%r34, %r299, 60;
	setp.ge.s32 	%p305, %r34, %r64;
	mov.f32 	%f869, 0f00000000;
	or.pred  	%p306, %p229, %p305;
	@%p306 bra 	$L__BB0_230;
	ld.global.nc.f32 	%f869, [%rd15+240];
$L__BB0_230:
	cvt.rzi.s32.f32 	%r205, %f869;
	cvt.rn.f32.s32 	%f593, %r205;
	st.shared.f32 	[%r19+112], %f593;
	add.s32 	%r35, %r299, 61;
	setp.ge.s32 	%p308, %r35, %r64;
	mov.f32 	%f870, 0f00000000;
	or.pred  	%p309, %p229, %p308;
	@%p309 bra 	$L__BB0_232;
	ld.global.nc.f32 	%f870, [%rd15+244];
$L__BB0_232:
	cvt.rzi.s32.f32 	%r206, %f870;
	cvt.rn.f32.s32 	%f595, %r206;
	st.shared.f32 	[%r19+116], %f595;
	add.s32 	%r36, %r299, 62;
	setp.ge.s32 	%p311, %r36, %r64;
	mov.f32 	%f871, 0f00000000;
	or.pred  	%p312, %p229, %p311;
	@%p312 bra 	$L__BB0_234;
	ld.global.nc.f32 	%f871, [%rd15+248];
$L__BB0_234:
	cvt.rzi.s32.f32 	%r207, %f871;
	cvt.rn.f32.s32 	%f597, %r207;
	st.shared.f32 	[%r19+120], %f597;
	add.s32 	%r37, %r299, 63;
	setp.ge.s32 	%p314, %r37, %r64;
	mov.f32 	%f872, 0f00000000;
	or.pred  	%p315, %p229, %p314;
	@%p315 bra 	$L__BB0_236;
	ld.global.nc.f32 	%f872, [%rd15+252];
$L__BB0_236:
	setp.ge.s32 	%p317, %r7, %r62;
	cvt.rzi.s32.f32 	%r208, %f872;
	cvt.rn.f32.s32 	%f599, %r208;
	st.shared.f32 	[%r19+124], %f599;
	mul.wide.u32 	%rd47, %r299, 4;
	add.s64 	%rd16, %rd5, %rd47;
	mov.f32 	%f873, 0f00000000;
	mov.pred 	%p441, 0;
	@%p317 bra 	$L__BB0_238;
	ld.global.nc.f32 	%f873, [%rd16+128];
	mov.pred 	%p441, %p1;
$L__BB0_238:
	cvt.rzi.s32.f32 	%r209, %f873;
	cvt.rn.f32.s32 	%f601, %r209;
	st.shared.f32 	[%r19+128], %f601;
	mov.f32 	%f874, 0f00000000;
	not.pred 	%p318, %p441;
	@%p318 bra 	$L__BB0_240;
	ld.global.nc.f32 	%f874, [%rd16+132];
$L__BB0_240:
	setp.ge.s32 	%p319, %r20, %r64;
	cvt.rzi.s32.f32 	%r210, %f874;
	cvt.rn.f32.s32 	%f603, %r210;
	st.shared.f32 	[%r19+132], %f603;
	mov.f32 	%f875, 0f00000000;
	or.pred  	%p321, %p317, %p319;
	@%p321 bra 	$L__BB0_242;
	ld.global.nc.f32 	%f875, [%rd16+136];
$L__BB0_242:
	cvt.rzi.s32.f32 	%r211, %f875;
	cvt.rn.f32.s32 	%f605, %r211;
	st.shared.f32 	[%r19+136], %f605;
	mov.f32 	%f876, 0f00000000;
	or.pred  	%p324, %p317, %p230;
	@%p324 bra 	$L__BB0_244;
	ld.global.nc.f32 	%f876, [%rd16+140];
$L__BB0_244:
	cvt.rzi.s32.f32 	%r212, %f876;
	cvt.rn.f32.s32 	%f607, %r212;
	st.shared.f32 	[%r19+140], %f607;
	mov.f32 	%f877, 0f00000000;
	or.pred  	%p327, %p317, %p233;
	@%p327 bra 	$L__BB0_246;
	ld.global.nc.f32 	%f877, [%rd16+144];
$L__BB0_246:
	setp.ge.s32 	%p328, %r23, %r64;
	cvt.rzi.s32.f32 	%r213, %f877;
	cvt.rn.f32.s32 	%f609, %r213;
	st.shared.f32 	[%r19+144], %f609;
	mov.f32 	%f878, 0f00000000;
	or.pred  	%p330, %p317, %p328;
	@%p330 bra 	$L__BB0_248;
	ld.global.nc.f32 	%f878, [%rd16+148];
$L__BB0_248:
	setp.ge.s32 	%p331, %r24, %r64;
	cvt.rzi.s32.f32 	%r214, %f878;
	cvt.rn.f32.s32 	%f611, %r214;
	st.shared.f32 	[%r19+148], %f611;
	mov.f32 	%f879, 0f00000000;
	or.pred  	%p333, %p317, %p331;
	@%p333 bra 	$L__BB0_250;
	ld.global.nc.f32 	%f879, [%rd16+152];
$L__BB0_250:
	setp.ge.s32 	%p334, %r25, %r64;
	cvt.rzi.s32.f32 	%r215, %f879;
	cvt.rn.f32.s32 	%f613, %r215;
	st.shared.f32 	[%r19+152], %f613;
	mov.f32 	%f880, 0f00000000;
	or.pred  	%p336, %p317, %p334;
	@%p336 bra 	$L__BB0_252;
	ld.global.nc.f32 	%f880, [%rd16+156];
$L__BB0_252:
	add.s32 	%r216, %r299, 40;
	setp.ge.s32 	%p337, %r216, %r64;
	cvt.rzi.s32.f32 	%r217, %f880;
	cvt.rn.f32.s32 	%f615, %r217;
	st.shared.f32 	[%r19+156], %f615;
	mov.f32 	%f881, 0f00000000;
	or.pred  	%p339, %p317, %p337;
	@%p339 bra 	$L__BB0_254;
	ld.global.nc.f32 	%f881, [%rd16+160];
$L__BB0_254:
	add.s32 	%r218, %r299, 41;
	setp.ge.s32 	%p340, %r218, %r64;
	cvt.rzi.s32.f32 	%r219, %f881;
	cvt.rn.f32.s32 	%f617, %r219;
	st.shared.f32 	[%r19+160], %f617;
	mov.f32 	%f882, 0f00000000;
	or.pred  	%p342, %p317, %p340;
	@%p342 bra 	$L__BB0_256;
	ld.global.nc.f32 	%f882, [%rd16+164];
$L__BB0_256:
	setp.ge.s32 	%p343, %r26, %r64;
	cvt.rzi.s32.f32 	%r220, %f882;
	cvt.rn.f32.s32 	%f619, %r220;
	st.shared.f32 	[%r19+164], %f619;
	mov.f32 	%f883, 0f00000000;
	or.pred  	%p345, %p317, %p343;
	@%p345 bra 	$L__BB0_258;
	ld.global.nc.f32 	%f883, [%rd16+168];
$L__BB0_258:
	setp.ge.s32 	%p346, %r27, %r64;
	cvt.rzi.s32.f32 	%r221, %f883;
	cvt.rn.f32.s32 	%f621, %r221;
	st.shared.f32 	[%r19+168], %f621;
	mov.f32 	%f884, 0f00000000;
	or.pred  	%p348, %p317, %p346;
	@%p348 bra 	$L__BB0_260;
	ld.global.nc.f32 	%f884, [%rd16+172];
$L__BB0_260:
	setp.ge.s32 	%p349, %r28, %r64;
	cvt.rzi.s32.f32 	%r222, %f884;
	cvt.rn.f32.s32 	%f623, %r222;
	st.shared.f32 	[%r19+172], %f623;
	mov.f32 	%f885, 0f00000000;
	or.pred  	%p351, %p317, %p349;
	@%p351 bra 	$L__BB0_262;
	ld.global.nc.f32 	%f885, [%rd16+176];
$L__BB0_262:
	setp.ge.s32 	%p352, %r29, %r64;
	cvt.rzi.s32.f32 	%r223, %f885;
	cvt.rn.f32.s32 	%f625, %r223;
	st.shared.f32 	[%r19+176], %f625;
	mov.f32 	%f886, 0f00000000;
	or.pred  	%p354, %p317, %p352;
	@%p354 bra 	$L__BB0_264;
	ld.global.nc.f32 	%f886, [%rd16+180];
$L__BB0_264:
	setp.ge.s32 	%p355, %r30, %r64;
	cvt.rzi.s32.f32 	%r224, %f886;
	cvt.rn.f32.s32 	%f627, %r224;
	st.shared.f32 	[%r19+180], %f627;
	mov.f32 	%f887, 0f00000000;
	or.pred  	%p357, %p317, %p355;
	@%p357 bra 	$L__BB0_266;
	ld.global.nc.f32 	%f887, [%rd16+184];
$L__BB0_266:
	setp.ge.s32 	%p358, %r31, %r64;
	cvt.rzi.s32.f32 	%r225, %f887;
	cvt.rn.f32.s32 	%f629, %r225;
	st.shared.f32 	[%r19+184], %f629;
	mov.f32 	%f888, 0f00000000;
	or.pred  	%p360, %p317, %p358;
	@%p360 bra 	$L__BB0_268;
	ld.global.nc.f32 	%f888, [%rd16+188];
$L__BB0_268:
	add.s32 	%r226, %r299, 48;
	setp.ge.s32 	%p361, %r226, %r64;
	cvt.rzi.s32.f32 	%r227, %f888;
	cvt.rn.f32.s32 	%f631, %r227;
	st.shared.f32 	[%r19+188], %f631;
	mov.f32 	%f889, 0f00000000;
	or.pred  	%p363, %p317, %p361;
	@%p363 bra 	$L__BB0_270;
	ld.global.nc.f32 	%f889, [%rd16+192];
$L__BB0_270:
	add.s32 	%r228, %r299, 49;
	setp.ge.s32 	%p364, %r228, %r64;
	cvt.rzi.s32.f32 	%r229, %f889;
	cvt.rn.f32.s32 	%f633, %r229;
	st.shared.f32 	[%r19+192], %f633;
	mov.f32 	%f890, 0f00000000;
	or.pred  	%p366, %p317, %p364;
	@%p366 bra 	$L__BB0_272;
	ld.global.nc.f32 	%f890, [%rd16+196];
$L__BB0_272:
	add.s32 	%r230, %r299, 50;
	setp.ge.s32 	%p367, %r230, %r64;
	cvt.rzi.s32.f32 	%r231, %f890;
	cvt.rn.f32.s32 	%f635, %r231;
	st.shared.f32 	[%r19+196], %f635;
	mov.f32 	%f891, 0f00000000;
	or.pred  	%p369, %p317, %p367;
	@%p369 bra 	$L__BB0_274;
	ld.global.nc.f32 	%f891, [%rd16+200];
$L__BB0_274:
	add.s32 	%r232, %r299, 51;
	setp.ge.s32 	%p370, %r232, %r64;
	cvt.rzi.s32.f32 	%r233, %f891;
	cvt.rn.f32.s32 	%f637, %r233;
	st.shared.f32 	[%r19+200], %f637;
	mov.f32 	%f892, 0f00000000;
	or.pred  	%p372, %p317, %p370;
	@%p372 bra 	$L__BB0_276;
	ld.global.nc.f32 	%f892, [%rd16+204];
$L__BB0_276:
	add.s32 	%r234, %r299, 52;
	setp.ge.s32 	%p373, %r234, %r64;
	cvt.rzi.s32.f32 	%r235, %f892;
	cvt.rn.f32.s32 	%f639, %r235;
	st.shared.f32 	[%r19+204], %f639;
	mov.f32 	%f893, 0f00000000;
	or.pred  	%p375, %p317, %p373;
	@%p375 bra 	$L__BB0_278;
	ld.global.nc.f32 	%f893, [%rd16+208];
$L__BB0_278:
	add.s32 	%r236, %r299, 53;
	setp.ge.s32 	%p376, %r236, %r64;
	cvt.rzi.s32.f32 	%r237, %f893;
	cvt.rn.f32.s32 	%f641, %r237;
	st.shared.f32 	[%r19+208], %f641;
	mov.f32 	%f894, 0f00000000;
	or.pred  	%p378, %p317, %p376;
	@%p378 bra 	$L__BB0_280;
	ld.global.nc.f32 	%f894, [%rd16+212];
$L__BB0_280:
	add.s32 	%r238, %r299, 54;
	setp.ge.s32 	%p379, %r238, %r64;
	cvt.rzi.s32.f32 	%r239, %f894;
	cvt.rn.f32.s32 	%f643, %r239;
	st.shared.f32 	[%r19+212], %f643;
	mov.f32 	%f895, 0f00000000;
	or.pred  	%p381, %p317, %p379;
	@%p381 bra 	$L__BB0_282;
	ld.global.nc.f32 	%f895, [%rd16+216];
$L__BB0_282:
	add.s32 	%r240, %r299, 55;
	setp.ge.s32 	%p382, %r240, %r64;
	cvt.rzi.s32.f32 	%r241, %f895;
	cvt.rn.f32.s32 	%f645, %r241;
	st.shared.f32 	[%r19+216], %f645;
	mov.f32 	%f896, 0f00000000;
	or.pred  	%p384, %p317, %p382;
	@%p384 bra 	$L__BB0_284;
	ld.global.nc.f32 	%f896, [%rd16+220];
$L__BB0_284:
	add.s32 	%r242, %r299, 56;
	setp.ge.s32 	%p385, %r242, %r64;
	cvt.rzi.s32.f32 	%r243, %f896;
	cvt.rn.f32.s32 	%f647, %r243;
	st.shared.f32 	[%r19+220], %f647;
	mov.f32 	%f897, 0f00000000;
	or.pred  	%p387, %p317, %p385;
	@%p387 bra 	$L__BB0_286;
	ld.global.nc.f32 	%f897, [%rd16+224];
$L__BB0_286:
	add.s32 	%r244, %r299, 57;
	setp.ge.s32 	%p388, %r244, %r64;
	cvt.rzi.s32.f32 	%r245, %f897;
	cvt.rn.f32.s32 	%f649, %r245;
	st.shared.f32 	[%r19+224], %f649;
	mov.f32 	%f898, 0f00000000;
	or.pred  	%p390, %p317, %p388;
	@%p390 bra 	$L__BB0_288;
	ld.global.nc.f32 	%f898, [%rd16+228];
$L__BB0_288:
	setp.ge.s32 	%p391, %r32, %r64;
	cvt.rzi.s32.f32 	%r246, %f898;
	cvt.rn.f32.s32 	%f651, %r246;
	st.shared.f32 	[%r19+228], %f651;
	mov.f32 	%f899, 0f00000000;
	or.pred  	%p393, %p317, %p391;
	@%p393 bra 	$L__BB0_290;
	ld.global.nc.f32 	%f899, [%rd16+232];
$L__BB0_290:
	setp.ge.s32 	%p394, %r33, %r64;
	cvt.rzi.s32.f32 	%r247, %f899;
	cvt.rn.f32.s32 	%f653, %r247;
	st.shared.f32 	[%r19+232], %f653;
	mov.f32 	%f900, 0f00000000;
	or.pred  	%p396, %p317, %p394;
	@%p396 bra 	$L__BB0_292;
	ld.global.nc.f32 	%f900, [%rd16+236];
$L__BB0_292:
	setp.ge.s32 	%p397, %r34, %r64;
	cvt.rzi.s32.f32 	%r248, %f900;
	cvt.rn.f32.s32 	%f655, %r248;
	st.shared.f32 	[%r19+236], %f655;
	mov.f32 	%f901, 0f00000000;
	or.pred  	%p399, %p317, %p397;
	@%p399 bra 	$L__BB0_294;
	ld.global.nc.f32 	%f901, [%rd16+240];
$L__BB0_294:
	setp.ge.s32 	%p400, %r35, %r64;
	cvt.rzi.s32.f32 	%r249, %f901;
	cvt.rn.f32.s32 	%f657, %r249;
	st.shared.f32 	[%r19+240], %f657;
	mov.f32 	%f902, 0f00000000;
	or.pred  	%p402, %p317, %p400;
	@%p402 bra 	$L__BB0_296;
	ld.global.nc.f32 	%f902, [%rd16+244];
$L__BB0_296:
	setp.ge.s32 	%p403, %r36, %r64;
	cvt.rzi.s32.f32 	%r250, %f902;
	cvt.rn.f32.s32 	%f659, %r250;
	st.shared.f32 	[%r19+244], %f659;
	mov.f32 	%f903, 0f00000000;
	or.pred  	%p405, %p317, %p403;
	@%p405 bra 	$L__BB0_298;
	ld.global.nc.f32 	%f903, [%rd16+248];
$L__BB0_298:
	setp.ge.s32 	%p406, %r37, %r64;
	setp.ge.s32 	%p407, %r7, %r62;
	cvt.rzi.s32.f32 	%r251, %f903;
	cvt.rn.f32.s32 	%f661, %r251;
	st.shared.f32 	[%r19+248], %f661;
	mov.f32 	%f904, 0f00000000;
	or.pred  	%p408, %p407, %p406;
	@%p408 bra 	$L__BB0_300;
	ld.global.nc.f32 	%f904, [%rd16+252];
$L__BB0_300:
	ld.param.u64 	%rd69, [fused_lora_opt_kernel_param_2];
	cvt.rzi.s32.f32 	%r253, %f904;
	cvt.rn.f32.s32 	%f662, %r253;
	st.shared.f32 	[%r19+252], %f662;
	shl.b32 	%r254, %r17, 13;
	mov.u32 	%r255, %tid.x;
	shl.b32 	%r256, %r255, 3;
	mov.u32 	%r257, _ZZ21fused_lora_opt_kernelE2sW;
	add.s32 	%r258, %r257, %r256;
	add.s32 	%r38, %r258, %r254;
	shl.b32 	%r259, %r17, 10;
	mov.u32 	%r260, _ZZ21fused_lora_opt_kernelE2sA;
	add.s32 	%r261, %r260, %r259;
	add.s32 	%r300, %r261, 16;
	mul.lo.s32 	%r297, %r63, %r18;
	add.s32 	%r298, %r4, %r297;
	shl.b32 	%r262, %r299, 3;
	add.s32 	%r263, %r262, 256;
	mul.wide.u32 	%rd48, %r263, 4;
	cvta.to.global.u64 	%rd49, %rd69;
	add.s64 	%rd50, %rd49, %rd48;
	add.s64 	%rd71, %rd50, 16;
	mov.b32 	%r301, 4;
$L__BB0_301:
	setp.ge.s32 	%p409, %r4, %r63;
	add.s32 	%r47, %r299, 32;
	setp.ge.s32 	%p410, %r47, %r64;
	mov.f32 	%f905, 0f00000000;
	or.pred  	%p411, %p410, %p409;
	@%p411 bra 	$L__BB0_303;
	mul.wide.s32 	%rd51, %r298, 4;
	add.s64 	%rd52, %rd2, %rd51;
	ld.global.nc.f32 	%f905, [%rd52];
$L__BB0_303:
	setp.ge.s32 	%p413, %r8, %r63;
	cvt.rzi.s32.f32 	%r264, %f905;
	cvt.rn.f32.s32 	%f665, %r264;
	add.s32 	%r48, %r38, %r301;
	st.shared.f32 	[%r48+-4], %f665;
	mov.f32 	%f906, 0f00000000;
	or.pred  	%p414, %p410, %p413;
	@%p414 bra 	$L__BB0_305;
	cvt.s64.s32 	%rd53, %r297;
	add.s64 	%rd54, %rd31, %rd53;
	shl.b64 	%rd55, %rd54, 2;
	add.s64 	%rd56, %rd2, %rd55;
	ld.global.nc.f32 	%f906, [%rd56+4];
$L__BB0_305:
	cvt.rzi.s32.f32 	%r265, %f906;
	cvt.rn.f32.s32 	%f666, %r265;
	st.shared.f32 	[%r48], %f666;
	@%p410 bra 	$L__BB0_307;
	ld.global.nc.f32 	%f667, [%rd71+-16];
	st.shared.f32 	[%r300+-16], %f667;
	ld.global.nc.f32 	%f668, [%rd71+-12];
	st.shared.f32 	[%r300+-12], %f668;
	ld.global.nc.f32 	%f669, [%rd71+-8];
	st.shared.f32 	[%r300+-8], %f669;
	ld.global.nc.f32 	%f670, [%rd71+-4];
	st.shared.f32 	[%r300+-4], %f670;
	ld.global.nc.f32 	%f671, [%rd71];
	st.shared.f32 	[%r300], %f671;
	ld.global.nc.f32 	%f672, [%rd71+4];
	st.shared.f32 	[%r300+4], %f672;
	ld.global.nc.f32 	%f673, [%rd71+8];
	st.shared.f32 	[%r300+8], %f673;
	ld.global.nc.f32 	%f674, [%rd71+12];
	st.shared.f32 	[%r300+12], %f674;
	bra.uni 	$L__BB0_308;
$L__BB0_307:
	mov.b32 	%r266, 0;
	st.shared.u32 	[%r300+-16], %r266;
	st.shared.u32 	[%r300+-12], %r266;
	st.shared.u32 	[%r300+-8], %r266;
	st.shared.u32 	[%r300+-4], %r266;
	st.shared.u32 	[%r300], %r266;
	st.shared.u32 	[%r300+4], %r266;
	st.shared.u32 	[%r300+8], %r266;
	st.shared.u32 	[%r300+12], %r266;
$L__BB0_308:
	add.s32 	%r301, %r301, 256;
	add.s32 	%r300, %r300, 32;
	add.s32 	%r299, %r299, 1;
	add.s32 	%r298, %r298, %r63;
	add.s32 	%r297, %r297, %r63;
	add.s64 	%rd71, %rd71, 32;
	setp.ne.s32 	%p416, %r301, 8196;
	@%p416 bra 	$L__BB0_301;
	setp.ge.s32 	%p417, %r4, %r63;
	mov.f32 	%f907, 0f00000000;
	@%p417 bra 	$L__BB0_311;
	ld.global.nc.f32 	%f907, [%rd7];
$L__BB0_311:
	setp.ge.s32 	%p418, %r8, %r63;
	shl.b32 	%r267, %r17, 11;
	mov.u32 	%r268, _ZZ21fused_lora_opt_kernelE2sB;
	add.s32 	%r269, %r268, %r267;
	shl.b32 	%r270, %r3, 2;
	add.s32 	%r54, %r269, %r270;
	st.shared.f32 	[%r54], %f907;
	mov.f32 	%f908, 0f00000000;
	@%p418 bra 	$L__BB0_313;
	ld.global.nc.f32 	%f908, [%rd7+4];
$L__BB0_313:
	setp.ge.s32 	%p419, %r4, %r63;
	st.shared.f32 	[%r54+4], %f908;
	mov.f32 	%f909, 0f00000000;
	@%p419 bra 	$L__BB0_315;
	ld.global.nc.f32 	%f909, [%rd8];
$L__BB0_315:
	setp.ge.s32 	%p420, %r8, %r63;
	st.shared.f32 	[%r54+256], %f909;
	mov.f32 	%f910, 0f00000000;
	@%p420 bra 	$L__BB0_317;
	ld.global.nc.f32 	%f910, [%rd8+4];
$L__BB0_317:
	setp.ge.s32 	%p421, %r4, %r63;
	st.shared.f32 	[%r54+260], %f910;
	mov.f32 	%f911, 0f00000000;
	@%p421 bra 	$L__BB0_319;
	ld.global.nc.f32 	%f911, [%rd9];
$L__BB0_319:
	setp.ge.s32 	%p422, %r8, %r63;
	st.shared.f32 	[%r54+512], %f911;
	mov.f32 	%f912, 0f00000000;
	@%p422 bra 	$L__BB0_321;
	ld.global.nc.f32 	%f912, [%rd9+4];
$L__BB0_321:
	setp.ge.s32 	%p423, %r4, %r63;
	st.shared.f32 	[%r54+516], %f912;
	mov.f32 	%f913, 0f00000000;
	@%p423 bra 	$L__BB0_323;
	ld.global.nc.f32 	%f913, [%rd10];
$L__BB0_323:
	setp.ge.s32 	%p424, %r8, %r63;
	st.shared.f32 	[%r54+768], %f913;
	mov.f32 	%f914, 0f00000000;
	@%p424 bra 	$L__BB0_325;
	ld.global.nc.f32 	%f914, [%rd10+4];
$L__BB0_325:
	setp.ge.s32 	%p425, %r4, %r63;
	st.shared.f32 	[%r54+772], %f914;
	mov.f32 	%f915, 0f00000000;
	@%p425 bra 	$L__BB0_327;
	ld.global.nc.f32 	%f915, [%rd11];
$L__BB0_327:
	setp.ge.s32 	%p426, %r8, %r63;
	st.shared.f32 	[%r54+1024], %f915;
	mov.f32 	%f916, 0f00000000;
	@%p426 bra 	$L__BB0_329;
	ld.global.nc.f32 	%f916, [%rd11+4];
$L__BB0_329:
	setp.ge.s32 	%p427, %r4, %r63;
	st.shared.f32 	[%r54+1028], %f916;
	mov.f32 	%f917, 0f00000000;
	@%p427 bra 	$L__BB0_331;
	ld.global.nc.f32 	%f917, [%rd12];
$L__BB0_331:
	setp.ge.s32 	%p428, %r8, %r63;
	st.shared.f32 	[%r54+1280], %f917;
	mov.f32 	%f918, 0f00000000;
	@%p428 bra 	$L__BB0_333;
	ld.global.nc.f32 	%f918, [%rd12+4];
$L__BB0_333:
	setp.ge.s32 	%p429, %r4, %r63;
	st.shared.f32 	[%r54+1284], %f918;
	mov.f32 	%f919, 0f00000000;
	@%p429 bra 	$L__BB0_335;
	ld.global.nc.f32 	%f919, [%rd13];
$L__BB0_335:
	setp.ge.s32 	%p430, %r8, %r63;
	st.shared.f32 	[%r54+1536], %f919;
	mov.f32 	%f920, 0f00000000;
	@%p430 bra 	$L__BB0_337;
	ld.global.nc.f32 	%f920, [%rd13+4];
$L__BB0_337:
	setp.ge.s32 	%p431, %r4, %r63;
	st.shared.f32 	[%r54+1540], %f920;
	mov.f32 	%f921, 0f00000000;
	@%p431 bra 	$L__BB0_339;
	ld.global.nc.f32 	%f921, [%rd14];
$L__BB0_339:
	setp.ge.s32 	%p432, %r8, %r63;
	st.shared.f32 	[%r54+1792], %f921;
	mov.f32 	%f922, 0f00000000;
	@%p432 bra 	$L__BB0_341;
	ld.global.nc.f32 	%f922, [%rd14+4];
$L__BB0_341:
	st.shared.f32 	[%r54+1796], %f922;
$L__BB0_342:
	bar.sync 	0;
	shl.b32 	%r272, %r295, 13;
	mov.u32 	%r273, _ZZ21fused_lora_opt_kernelE2sX;
	add.s32 	%r55, %r273, %r272;
	mov.u32 	%r274, _ZZ21fused_lora_opt_kernelE2sW;
	add.s32 	%r56, %r274, %r272;
	shl.b32 	%r275, %r295, 10;
	mov.u32 	%r276, _ZZ21fused_lora_opt_kernelE2sA;
	add.s32 	%r57, %r276, %r275;
	shl.b32 	%r277, %r295, 11;
	mov.u32 	%r278, _ZZ21fused_lora_opt_kernelE2sB;
	add.s32 	%r279, %r278, %r277;
	shl.b32 	%r280, %r3, 2;
	add.s32 	%r281, %r279, %r280;
	ld.shared.f32 	%f337, [%r281];
	ld.shared.f32 	%f338, [%r281+4];
	ld.shared.f32 	%f339, [%r281+256];
	ld.shared.f32 	%f340, [%r281+260];
	ld.shared.f32 	%f341, [%r281+512];
	ld.shared.f32 	%f342, [%r281+516];
	ld.shared.f32 	%f343, [%r281+768];
	ld.shared.f32 	%f344, [%r281+772];
	ld.shared.f32 	%f345, [%r281+1024];
	ld.shared.f32 	%f346, [%r281+1028];
	ld.shared.f32 	%f347, [%r281+1280];
	ld.shared.f32 	%f348, [%r281+1284];
	ld.shared.f32 	%f349, [%r281+1536];
	ld.shared.f32 	%f350, [%r281+1540];
	ld.shared.f32 	%f351, [%r281+1792];
	ld.shared.f32 	%f352, [%r281+1796];
	mov.b32 	%r302, 0;
$L__BB0_343:
	shl.b32 	%r282, %r302, 2;
	add.s32 	%r283, %r55, %r282;
	shl.b32 	%r284, %r302, 8;
	add.s32 	%r285, %r56, %r284;
	shl.b32 	%r286, %r302, 5;
	add.s32 	%r287, %r57, %r286;
	shl.b32 	%r288, %r1, 7;
	add.s32 	%r289, %r283, %r288;
	ld.shared.f32 	%f691, [%r289];
	shl.b32 	%r290, %r3, 2;
	add.s32 	%r291, %r285, %r290;
	ld.shared.f32 	%f692, [%r291];
	fma.rn.f32 	%f926, %f691, %f692, %f926;
	ld.shared.f32 	%f693, [%r291+4];
	fma.rn.f32 	%f925, %f691, %f693, %f925;
	ld.shared.f32 	%f694, [%r287];
	mul.f32 	%f695, %f691, %f694;
	fma.rn.f32 	%f696, %f695, %f337, %f930;
	fma.rn.f32 	%f697, %f695, %f338, %f929;
	ld.shared.f32 	%f698, [%r287+4];
	mul.f32 	%f699, %f691, %f698;
	fma.rn.f32 	%f700, %f699, %f339, %f696;
	fma.rn.f32 	%f701, %f699, %f340, %f697;
	ld.shared.f32 	%f702, [%r287+8];
	mul.f32 	%f703, %f691, %f702;
	fma.rn.f32 	%f704, %f703, %f341, %f700;
	fma.rn.f32 	%f705, %f703, %f342, %f701;
	ld.shared.f32 	%f706, [%r287+12];
	mul.f32 	%f707, %f691, %f706;
	fma.rn.f32 	%f708, %f707, %f343, %f704;
	fma.rn.f32 	%f709, %f707, %f344, %f705;
	ld.shared.f32 	%f710, [%r287+16];
	mul.f32 	%f711, %f691, %f710;
	fma.rn.f32 	%f712, %f711, %f345, %f708;
	fma.rn.f32 	%f713, %f711, %f346, %f709;
	ld.shared.f32 	%f714, [%r287+20];
	mul.f32 	%f715, %f691, %f714;
	fma.rn.f32 	%f716, %f715, %f347, %f712;
	fma.rn.f32 	%f717, %f715, %f348, %f713;
	ld.shared.f32 	%f718, [%r287+24];
	mul.f32 	%f719, %f691, %f718;
	fma.rn.f32 	%f720, %f719, %f349, %f716;
	fma.rn.f32 	%f721, %f719, %f350, %f717;
	ld.shared.f32 	%f722, [%r287+28];
	mul.f32 	%f723, %f691, %f722;
	fma.rn.f32 	%f930, %f723, %f351, %f720;
	fma.rn.f32 	%f929, %f723, %f352, %f721;
	ld.shared.f32 	%f724, [%r289+128];
	fma.rn.f32 	%f924, %f724, %f692, %f924;
	fma.rn.f32 	%f923, %f724, %f693, %f923;
	mul.f32 	%f725, %f724, %f694;
	fma.rn.f32 	%f726, %f725, %f337, %f928;
	fma.rn.f32 	%f727, %f725, %f338, %f927;
	mul.f32 	%f728, %f724, %f698;
	fma.rn.f32 	%f729, %f728, %f339, %f726;
	fma.rn.f32 	%f730, %f728, %f340, %f727;
	mul.f32 	%f731, %f724, %f702;
	fma.rn.f32 	%f732, %f731, %f341, %f729;
	fma.rn.f32 	%f733, %f731, %f342, %f730;
	mul.f32 	%f734, %f724, %f706;
	fma.rn.f32 	%f735, %f734, %f343, %f732;
	fma.rn.f32 	%f736, %f734, %f344, %f733;
	mul.f32 	%f737, %f724, %f710;
	fma.rn.f32 	%f738, %f737, %f345, %f735;
	fma.rn.f32 	%f739, %f737, %f346, %f736;
	mul.f32 	%f740, %f724, %f714;
	fma.rn.f32 	%f741, %f740, %f347, %f738;
	fma.rn.f32 	%f742, %f740, %f348, %f739;
	mul.f32 	%f743, %f724, %f718;
	fma.rn.f32 	%f744, %f743, %f349, %f741;
	fma.rn.f32 	%f745, %f743, %f350, %f742;
	mul.f32 	%f746, %f724, %f722;
	fma.rn.f32 	%f928, %f746, %f351, %f744;
	fma.rn.f32 	%f927, %f746, %f352, %f745;
	add.s32 	%r302, %r302, 1;
	setp.ne.s32 	%p433, %r302, 32;
	@%p433 bra 	$L__BB0_343;
	setp.lt.s32 	%p434, %r18, %r64;
	bar.sync 	0;
	mov.u32 	%r295, %r17;
	mov.u32 	%r299, %r18;
	@%p434 bra 	$L__BB0_171;
$L__BB0_345:
	ld.param.u64 	%rd70, [fused_lora_opt_kernel_param_4];
	cvta.to.global.u64 	%rd20, %rd70;
	setp.ge.s32 	%p435, %r2, %r62;
	@%p435 bra 	$L__BB0_350;
	setp.ge.s32 	%p436, %r4, %r63;
	mul.lo.s32 	%r60, %r2, %r63;
	@%p436 bra 	$L__BB0_348;
	add.f32 	%f747, %f926, %f930;
	add.s32 	%r292, %r4, %r60;
	mul.wide.s32 	%rd57, %r292, 4;
	add.s64 	%rd58, %rd20, %rd57;
	st.global.f32 	[%rd58], %f747;
$L__BB0_348:
	setp.ge.s32 	%p437, %r8, %r63;
	@%p437 bra 	$L__BB0_350;
	add.f32 	%f748, %f925, %f929;
	cvt.s64.s32 	%rd59, %r60;
	add.s64 	%rd60, %rd31, %rd59;
	shl.b64 	%rd61, %rd60, 2;
	add.s64 	%rd62, %rd20, %rd61;
	st.global.f32 	[%rd62+4], %f748;
$L__BB0_350:
	setp.ge.s32 	%p438, %r7, %r62;
	@%p438 bra 	$L__BB0_355;
	setp.ge.s32 	%p439, %r4, %r63;
	mul.lo.s32 	%r61, %r7, %r63;
	@%p439 bra 	$L__BB0_353;
	add.f32 	%f749, %f924, %f928;
	add.s32 	%r293, %r4, %r61;
	mul.wide.s32 	%rd63, %r293, 4;
	add.s64 	%rd64, %rd20, %rd63;
	st.global.f32 	[%rd64], %f749;
$L__BB0_353:
	setp.ge.s32 	%p440, %r8, %r63;
	@%p440 bra 	$L__BB0_355;
	add.f32 	%f750, %f923, %f927;
	cvt.s64.s32 	%rd65, %r61;
	add.s64 	%rd66, %rd31, %rd65;
	shl.b64 	%rd67, %rd66, 2;
	add.s64 	%rd68, %rd20, %rd67;
	st.global.f32 	[%rd68+4], %f750;
$L__BB0_355:
	ret;

}


// ===== COMPILED SASS (sm_100) =====

	.target	sm_100

	.elftype	@"ET_EXEC"


//--------------------- .note.nv.tkinfo           --------------------------
	.section	.note.nv.tkinfo,"",@"SHT_NOTE"
	.sectionflags	@"SHF_NOTE_NV_TKINFO"
	.tkinfo
        /*0018*/ 	.word	0x00000002
        /*0030*/ 	.string	""
        /*0030*/ 	.string	"ptxas"
        /*0030*/ 	.string	"Cuda compilation tools, release 13.0, V13.0.88"
        /*0030*/ 	.string	"Build cuda_13.0.r13.0/compiler.36424714_0"
        /*0030*/ 	.string	"-arch sm_100 -m 64 "



//--------------------- .note.nv.cuinfo           --------------------------
	.section	.note.nv.cuinfo,"",@"SHT_NOTE"
	.sectionflags	@"SHF_NOTE_NV_CUINFO"
        /*0018*/ 	.short	0x0002
        /*001a*/ 	.short	0x0064
        /*001c*/ 	.short	0x0082
	.zero		2


//--------------------- .nv.info                  --------------------------
	.section	.nv.info,"",@"SHT_CUDA_INFO"
	.align	4


	//----- nvinfo : EIATTR_REGCOUNT
	.align		4
        /*0000*/ 	.byte	0x04, 0x2f
        /*0002*/ 	.short	(.L_1 - .L_0)
	.align		4
.L_0:
        /*0004*/ 	.word	index@(fused_lora_opt_kernel)
        /*0008*/ 	.word	0x00000038


	//----- nvinfo : EIATTR_FRAME_SIZE
	.align		4
.L_1:
        /*000c*/ 	.byte	0x04, 0x11
        /*000e*/ 	.short	(.L_3 - .L_2)
	.align		4
.L_2:
        /*0010*/ 	.word	index@(fused_lora_opt_kernel)
        /*0014*/ 	.word	0x00000000


	//----- nvinfo : EIATTR_MIN_STACK_SIZE
	.align		4
.L_3:
        /*0018*/ 	.byte	0x04, 0x12
        /*001a*/ 	.short	(.L_5 - .L_4)
	.align		4
.L_4:
        /*001c*/ 	.word	index@(fused_lora_opt_kernel)
        /*0020*/ 	.word	0x00000000
.L_5:


//--------------------- .nv.compat                --------------------------
	.section	.nv.compat,"",@"SHT_CUDA_COMPAT_INFO"
	.align	4
        /*0000*/ 	.byte	0x02, 0x09, 0x00, 0x00, 0x02, 0x02, 0x01, 0x00, 0x02, 0x05, 0x05, 0x00, 0x03, 0x07, 0x01, 0x01
        /*0010*/ 	.byte	0x02, 0x03, 0x00, 0x00, 0x02, 0x06, 0x01, 0x00, 0x04, 0x0b, 0x08, 0x00, 0x09, 0x00, 0x00, 0x00
        /*0020*/ 	.byte	0x00, 0x00, 0x00, 0x00


//--------------------- .nv.info.fused_lora_opt_kernel --------------------------
	.section	.nv.info.fused_lora_opt_kernel,"",@"SHT_CUDA_INFO"
	.sectionflags	@""
	.align	4


	//----- nvinfo : EIATTR_CUDA_API_VERSION
	.align		4
        /*0000*/ 	.byte	0x04, 0x37
        /*0002*/ 	.short	(.L_7 - .L_6)
.L_6:
        /*0004*/ 	.word	0x00000082


	//----- nvinfo : EIATTR_KPARAM_INFO
	.align		4
.L_7:
        /*0008*/ 	.byte	0x04, 0x17
        /*000a*/ 	.short	(.L_9 - .L_8)
.L_8:
        /*000c*/ 	.word	0x00000000
        /*0010*/ 	.short	0x0007
        /*0012*/ 	.short	0x0030
        /*0014*/ 	.byte	0x00, 0xf0, 0x11, 0x00


	//----- nvinfo : EIATTR_KPARAM_INFO
	.align		4
.L_9:
        /*0018*/ 	.byte	0x04, 0x17
        /*001a*/ 	.short	(.L_11 - .L_10)
.L_10:
        /*001c*/ 	.word	0x00000000
        /*0020*/ 	.short	0x0006
        /*0022*/ 	.short	0x002c
        /*0024*/ 	.byte	0x00, 0xf0, 0x11, 0x00


	//----- nvinfo : EIATTR_KPARAM_INFO
	.align		4
.L_11:
        /*0028*/ 	.byte	0x04, 0x17
        /*002a*/ 	.short	(.L_13 - .L_12)
.L_12:
        /*002c*/ 	.word	0x00000000
        /*0030*/ 	.short	0x0005
        /*0032*/ 	.short	0x0028
        /*0034*/ 	.byte	0x00, 0xf0, 0x11, 0x00


	//----- nvinfo : EIATTR_KPARAM_INFO
	.align		4
.L_13:
        /*0038*/ 	.byte	0x04, 0x17
        /*003a*/ 	.short	(.L_15 - .L_14)
.L_14:
        /*003c*/ 	.word	0x00000000
        /*0040*/ 	.short	0x0004
        /*0042*/ 	.short	0x0020
        /*0044*/ 	.byte	0x00, 0xf5, 0x21, 0x00


	//----- nvinfo : EIATTR_KPARAM_INFO
	.align		4
.L_15:
        /*0048*/ 	.byte	0x04, 0x17
        /*004a*/ 	.short	(.L_17 - .L_16)
.L_16:
        /*004c*/ 	.word	0x00000000
        /*0050*/ 	.short	0x0003
        /*0052*/ 	.short	0x0018
        /*0054*/ 	.byte	0x00, 0xf5, 0x21, 0x00


	//----- nvinfo : EIATTR_KPARAM_INFO
	.align		4
.L_17:
        /*0058*/ 	.byte	0x04, 0x17
        /*005a*/ 	.short	(.L_19 - .L_18)
.L_18:
        /*005c*/ 	.word	0x00000000
        /*0060*/ 	.short	0x0002
        /*0062*/ 	.short	0x0010
        /*0064*/ 	.byte	0x00, 0xf5, 0x21, 0x00


	//----- nvinfo : EIATTR_KPARAM_INFO
	.align		4
.L_19:
        /*0068*/ 	.byte	0x04, 0x17
        /*006a*/ 	.short	(.L_21 - .L_20)
.L_20:
        /*006c*/ 	.word	0x00000000
        /*0070*/ 	.short	0x0001
        /*0072*/ 	.short	0x0008
        /*0074*/ 	.byte	0x00, 0xf5, 0x21, 0x00


	//----- nvinfo : EIATTR_KPARAM_INFO
	.align		4
.L_21:
        /*0078*/ 	.byte	0x04, 0x17
        /*007a*/ 	.short	(.L_23 - .L_22)
.L_22:
        /*007c*/ 	.word	0x00000000
        /*0080*/ 	.short	0x0000
        /*0082*/ 	.short	0x0000
        /*0084*/ 	.byte	0x00, 0xf5, 0x21, 0x00


	//----- nvinfo : EIATTR_SPARSE_MMA_MASK
	.align		4
.L_23:
        /*0088*/ 	.byte	0x03, 0x50
        /*008a*/ 	.short	0x0000


	//----- nvinfo : EIATTR_MAXREG_COUNT
	.align		4
        /*008c*/ 	.byte	0x03, 0x1b
        /*008e*/ 	.short	0x00ff


	//----- nvinfo : EIATTR_NUM_BARRIERS
	.align		4
        /*0090*/ 	.byte	0x02, 0x4c
        /*0092*/ 	.byte	0x01
	.zero		1


	//----- nvinfo : EIATTR_MERCURY_ISA_VERSION
	.align		4
        /*0094*/ 	.byte	0x03, 0x5f
        /*0096*/ 	.short	0x0101


	//----- nvinfo : EIATTR_VRC_CTA_INIT_COUNT
	.align		4
        /*0098*/ 	.byte	0x02, 0x4a
	.zero		1
	.zero		1


	//----- nvinfo : EIATTR_EXIT_INSTR_OFFSETS
	.align		4
        /*009c*/ 	.byte	0x04, 0x1c
        /*009e*/ 	.short	(.L_25 - .L_24)


	//   ....[0]....
.L_24:
        /*00a0*/ 	.word	0x000051b0


	//   ....[1]....
        /*00a4*/ 	.word	0x00005250


	//   ....[2]....
        /*00a8*/ 	.word	0x000052d0


	//----- nvinfo : EIATTR_CRS_STACK_SIZE
	.align		4
.L_25:
        /*00ac*/ 	.byte	0x04, 0x1e
        /*00ae*/ 	.short	(.L_27 - .L_26)
.L_26:
        /*00b0*/ 	.word	0x00000000


	//----- nvinfo : EIATTR_CBANK_PARAM_SIZE
	.align		4
.L_27:
        /*00b4*/ 	.byte	0x03, 0x19
        /*00b6*/ 	.short	0x0034


	//----- nvinfo : EIATTR_PARAM_CBANK
	.align		4
        /*00b8*/ 	.byte	0x04, 0x0a
        /*00ba*/ 	.short	(.L_29 - .L_28)
	.align		4
.L_28:
        /*00bc*/ 	.word	index@(.nv.constant0.fused_lora_opt_kernel)
        /*00c0*/ 	.short	0x0380
        /*00c2*/ 	.short	0x0034


	//----- nvinfo : EIATTR_SW_WAR
	.align		4
.L_29:
        /*00c4*/ 	.byte	0x04, 0x36
        /*00c6*/ 	.short	(.L_31 - .L_30)
.L_30:
        /*00c8*/ 	.word	0x00000008
.L_31:


//--------------------- .nv.callgraph             --------------------------
	.section	.nv.callgraph,"",@"SHT_CUDA_CALLGRAPH"
	.align	4
	.sectionentsize	8
	.align		4
        /*0000*/ 	.word	0x00000000
	.align		4
        /*0004*/ 	.word	0xffffffff
	.align		4
        /*0008*/ 	.word	0x00000000
	.align		4
        /*000c*/ 	.word	0xfffffffe
	.align		4
        /*0010*/ 	.word	0x00000000
	.align		4
        /*0014*/ 	.word	0xfffffffd
	.align		4
        /*0018*/ 	.word	0x00000000
	.align		4
        /*001c*/ 	.word	0xfffffffc


//--------------------- .text.fused_lora_opt_kernel --------------------------
	.section	.text.fused_lora_opt_kernel,"ax",@progbits
	.align	128
        .global         fused_lora_opt_kernel
        .type           fused_lora_opt_kernel,@function
        .size           fused_lora_opt_kernel,(.L_x_9 - fused_lora_opt_kernel)
        .other          fused_lora_opt_kernel,@"STO_CUDA_ENTRY STV_DEFAULT"
fused_lora_opt_kernel:
.text.fused_lora_opt_kernel:
[----:B------:R-:W-:Y:S01]  /*0000*/  LDC R1, c[0x0][0x37c] ;  /* 0x0000df00ff017b82 */ /* 0x000fe20000000800 */
[----:B------:R-:W0:Y:S01]  /*0010*/  S2R R0, SR_CTAID.Y ;  /* 0x0000000000007919 */ /* 0x000e220000002600 */
[----:B------:R-:W1:Y:S06]  /*0020*/  LDCU UR7, c[0x0][0x3b0] ;  /* 0x00007600ff0777ac */ /* 0x000e6c0008000800 */
[----:B------:R-:W2:Y:S01]  /*0030*/  LDC.64 R46, c[0x0][0x380] ;  /* 0x0000e000ff2e7b82 */ /* 0x000ea20000000a00 */
[----:B------:R-:W-:Y:S01]  /*0040*/  CS2R R50, SRZ ;  /* 0x0000000000327805 */ /* 0x000fe2000001ff00 */
[----:B------:R-:W0:Y:S01]  /*0050*/  S2R R7, SR_TID.Y ;  /* 0x0000000000077919 */ /* 0x000e220000002200 */
[----:B------:R-:W3:Y:S01]  /*0060*/  LDCU UR8, c[0x0][0x3a8] ;  /* 0x00007500ff0877ac */ /* 0x000ee20008000800 */
[----:B------:R-:W-:-:S02]  /*0070*/  CS2R R30, SRZ ;  /* 0x00000000001e7805 */ /* 0x000fc4000001ff00 */
[----:B------:R-:W-:Y:S02]  /*0080*/  CS2R R26, SRZ ;  /* 0x00000000001a7805 */ /* 0x000fe4000001ff00 */
[----:B------:R-:W-:Y:S01]  /*0090*/  CS2R R28, SRZ ;  /* 0x00000000001c7805 */ /* 0x000fe2000001ff00 */
[----:B------:R-:W4:Y:S01]  /*00a0*/  LDCU.64 UR10, c[0x0][0x358] ;  /* 0x00006b00ff0a77ac */ /* 0x000f220008000a00 */
[----:B------:R-:W-:Y:S02]  /*00b0*/  CS2R R12, SRZ ;  /* 0x00000000000c7805 */ /* 0x000fe4000001ff00 */
[----:B------:R-:W-:Y:S01]  /*00c0*/  CS2R R22, SRZ ;  /* 0x0000000000167805 */ /* 0x000fe2000001ff00 */
[----:B-1----:R-:W-:Y:S02]  /*00d0*/  UISETP.GE.AND UP5, UPT, UR7, 0x1, UPT ;  /* 0x000000010700788c */ /* 0x002fe4000bfa6270 */
[----:B------:R-:W-:Y:S02]  /*00e0*/  UISETP.GE.AND UP4, UPT, UR7, 0x2, UPT ;  /* 0x000000020700788c */ /* 0x000fe4000bf86270 */
[----:B------:R-:W-:-:S02]  /*00f0*/  UISETP.GE.AND UP0, UPT, UR7, 0x6, UPT ;  /* 0x000000060700788c */ /* 0x000fc4000bf06270 */
[----:B------:R-:W-:Y:S01]  /*0100*/  PLOP3.LUT P6, PT, PT, PT, UP5, 0x40, 0x4 ;  /* 0x000000000004781c */ /* 0x000fe20003fce858 */
[----:B------:R-:W-:Y:S01]  /*0110*/  UISETP.GE.AND UP3, UPT, UR7, 0x3, UPT ;  /* 0x000000030700788c */ /* 0x000fe2000bf66270 */
[----:B------:R-:W-:Y:S01]  /*0120*/  PLOP3.LUT P0, PT, PT, PT, UP4, 0x40, 0x4 ;  /* 0x000000000004781c */ /* 0x000fe20003f0e848 */
[----:B------:R-:W-:Y:S01]  /*0130*/  UISETP.GE.AND UP2, UPT, UR7, 0x4, UPT ;  /* 0x000000040700788c */ /* 0x000fe2000bf46270 */
[----:B------:R-:W-:Y:S01]  /*0140*/  PLOP3.LUT P2, PT, PT, PT, UP0, 0x40, 0x4 ;  /* 0x000000000004781c */ /* 0x000fe20003f4e808 */
[----:B------:R-:W-:Y:S01]  /*0150*/  UISETP.GE.AND UP1, UPT, UR7, 0x5, UPT ;  /* 0x000000050700788c */ /* 0x000fe2000bf26270 */
[----:B------:R-:W-:Y:S01]  /*0160*/  PLOP3.LUT P1, PT, PT, PT, UP5, 0x40, 0x4 ;  /* 0x000000000004781c */ /* 0x000fe20003f2e858 */
[----:B------:R-:W-:Y:S01]  /*0170*/  UISETP.GE.AND UP5, UPT, UR7, 0x7, UPT ;  /* 0x000000070700788c */ /* 0x000fe2000bfa6270 */
[----:B------:R-:W-:Y:S02]  /*0180*/  PLOP3.LUT P3, PT, PT, PT, UP3, 0x40, 0x4 ;  /* 0x000000000004781c */ /* 0x000fe40003f6e838 */
[----:B------:R-:W-:-:S02]  /*0190*/  CS2R R24, SRZ ;  /* 0x0000000000187805 */ /* 0x000fc4000001ff00 */
[----:B------:R-:W-:Y:S01]  /*01a0*/  PLOP3.LUT P5, PT, PT, PT, UP2, 0x40, 0x4 ;  /* 0x000000000004781c */ /* 0x000fe20003fae828 */
[----:B0-----:R-:W-:Y:S01]  /*01b0*/  IMAD R0, R0, 0x20, R7 ;  /* 0x0000002000007824 */ /* 0x001fe200078e0207 */
[----:B------:R-:W-:Y:S01]  /*01c0*/  PLOP3.LUT P4, PT, PT, PT, UP1, 0x40, 0x4 ;  /* 0x000000000004781c */ /* 0x000fe20003f8e818 */
[----:B------:R-:W-:Y:S02]  /*01d0*/  UISETP.GE.AND UP6, UPT, UR7, 0x8, UPT ;  /* 0x000000080700788c */ /* 0x000fe4000bfc6270 */
[----:B------:R-:W-:-:S04]  /*01e0*/  IMAD.SHL.U32 R6, R0, 0x2, RZ ;  /* 0x0000000200067824 */ /* 0x000fc800078e00ff */
[C---:B------:R-:W-:Y:S01]  /*01f0*/  IMAD R5, R6.reuse, UR7, RZ ;  /* 0x0000000706057c24 */ /* 0x040fe2000f8e02ff */
[C---:B---3--:R-:W-:Y:S02]  /*0200*/  ISETP.GE.OR P6, PT, R6.reuse, UR8, P6 ;  /* 0x0000000806007c0c */ /* 0x048fe4000b7c6670 */
[C---:B------:R-:W-:Y:S01]  /*0210*/  ISETP.GE.OR P0, PT, R6.reuse, UR8, P0 ;  /* 0x0000000806007c0c */ /* 0x040fe20008706670 */
[----:B--2---:R-:W-:Y:S01]  /*0220*/  IMAD.WIDE.U32 R2, R5, 0x4, R46 ;  /* 0x0000000405027825 */ /* 0x004fe200078e002e */
[C---:B------:R-:W-:Y:S02]  /*0230*/  ISETP.GE.OR P2, PT, R6.reuse, UR8, P2 ;  /* 0x0000000806007c0c */ /* 0x040fe40009746670 */
[C---:B------:R-:W-:Y:S02]  /*0240*/  ISETP.GE.OR P3, PT, R6.reuse, UR8, P3 ;  /* 0x0000000806007c0c */ /* 0x040fe40009f66670 */
[C---:B------:R-:W-:Y:S02]  /*0250*/  ISETP.GE.OR P5, PT, R6.reuse, UR8, P5 ;  /* 0x0000000806007c0c */ /* 0x040fe4000afa6670 */
[----:B------:R-:W-:-:S03]  /*0260*/  ISETP.GE.OR P4, PT, R6, UR8, P4 ;  /* 0x0000000806007c0c */ /* 0x000fc6000a786670 */
[----:B----4-:R-:W2:Y:S01]  /*0270*/  @!P6 LDG.E.CONSTANT R51, desc[UR10][R2.64] ;  /* 0x0000000a0233e981 */ /* 0x010ea2000c1e9900 */
[----:B------:R-:W-:-:S03]  /*0280*/  PLOP3.LUT P6, PT, PT, PT, UP5, 0x40, 0x4 ;  /* 0x000000000004781c */ /* 0x000fc60003fce858 */
[----:B------:R-:W3:Y:S01]  /*0290*/  @!P0 LDG.E.CONSTANT R30, desc[UR10][R2.64+0x4] ;  /* 0x0000040a021e8981 */ /* 0x000ee2000c1e9900 */
[----:B------:R-:W-:Y:S01]  /*02a0*/  PLOP3.LUT P0, PT, PT, PT, UP4, 0x40, 0x4 ;  /* 0x000000000004781c */ /* 0x000fe20003f0e848 */
[----:B------:R-:W-:Y:S01]  /*02b0*/  UISETP.GE.AND UP4, UPT, UR7, 0xa, UPT ;  /* 0x0000000a0700788c */ /* 0x000fe2000bf86270 */
[----:B------:R-:W-:Y:S01]  /*02c0*/  ISETP.GE.OR P6, PT, R6, UR8, P6 ;  /* 0x0000000806007c0c */ /* 0x000fe2000b7c6670 */
[----:B------:R-:W4:Y:S01]  /*02d0*/  @!P2 LDG.E.CONSTANT R26, desc[UR10][R2.64+0x14] ;  /* 0x0000140a021aa981 */ /* 0x000f22000c1e9900 */
[----:B------:R-:W-:-:S03]  /*02e0*/  UISETP.GE.AND UP5, UPT, UR7, 0x9, UPT ;  /* 0x000000090700788c */ /* 0x000fc6000bfa6270 */
[----:B------:R-:W-:Y:S01]  /*02f0*/  PLOP3.LUT P2, PT, PT, PT, UP4, 0x40, 0x4 ;  /* 0x000000000004781c */ /* 0x000fe20003f4e848 */
[----:B------:R-:W5:Y:S01]  /*0300*/  @!P3 LDG.E.CONSTANT R29, desc[UR10][R2.64+0x8] ;  /* 0x0000080a021db981 */ /* 0x000f62000c1e9900 */
[----:B------:R-:W-:Y:S02]  /*0310*/  PLOP3.LUT P3, PT, PT, PT, UP6, 0x40, 0x4 ;  /* 0x000000000004781c */ /* 0x000fe40003f6e868 */
[----:B------:R-:W-:Y:S01]  /*0320*/  ISETP.GE.OR P2, PT, R6, UR8, P2 ;  /* 0x0000000806007c0c */ /* 0x000fe20009746670 */
[----:B------:R-:W4:Y:S01]  /*0330*/  @!P5 LDG.E.CONSTANT R13, desc[UR10][R2.64+0xc] ;  /* 0x00000c0a020dd981 */ /* 0x000f22000c1e9900 */
[----:B------:R-:W-:-:S03]  /*0340*/  PLOP3.LUT P5, PT, PT, PT, UP5, 0x40, 0x4 ;  /* 0x000000000004781c */ /* 0x000fc60003fae858 */
[----:B------:R-:W4:Y:S01]  /*0350*/  @!P6 LDG.E.CONSTANT R25, desc[UR10][R2.64+0x18] ;  /* 0x0000180a0219e981 */ /* 0x000f22000c1e9900 */
[----:B------:R-:W-:Y:S01]  /*0360*/  PLOP3.LUT P6, PT, PT, PT, UP2, 0x40, 0x4 ;  /* 0x000000000004781c */ /* 0x000fe20003fce828 */
[----:B------:R-:W-:Y:S01]  /*0370*/  UISETP.GE.AND UP2, UPT, UR7, 0xc, UPT ;  /* 0x0000000c0700788c */ /* 0x000fe2000bf46270 */
[C---:B------:R-:W-:Y:S01]  /*0380*/  ISETP.GE.OR P3, PT, R6.reuse, UR8, P3 ;  /* 0x0000000806007c0c */ /* 0x040fe20009f66670 */
[----:B------:R-:W4:Y:S01]  /*0390*/  @!P4 LDG.E.CONSTANT R23, desc[UR10][R2.64+0x10] ;  /* 0x0000100a0217c981 */ /* 0x000f22000c1e9900 */
[----:B------:R-:W-:Y:S02]  /*03a0*/  ISETP.GE.OR P5, PT, R6, UR8, P5 ;  /* 0x0000000806007c0c */ /* 0x000fe4000afa6670 */
[----:B------:R-:W-:Y:S02]  /*03b0*/  CS2R R34, SRZ ;  /* 0x0000000000227805 */ /* 0x000fe4000001ff00 */
[----:B------:R-:W-:Y:S01]  /*03c0*/  PLOP3.LUT P4, PT, PT, PT, UP3, 0x40, 0x4 ;  /* 0x000000000004781c */ /* 0x000fe20003f8e838 */
[----:B------:R-:W4:Y:S01]  /*03d0*/  @!P2 LDG.E.CONSTANT R28, desc[UR10][R2.64+0x24] ;  /* 0x0000240a021ca981 */ /* 0x000f22000c1e9900 */
[----:B------:R-:W-:Y:S01]  /*03e0*/  PLOP3.LUT P2, PT, PT, PT, UP2, 0x40, 0x4 ;  /* 0x000000000004781c */ /* 0x000fe20003f4e828 */
[----:B------:R-:W-:-:S03]  /*03f0*/  UISETP.GE.AND UP3, UPT, UR7, 0xb, UPT ;  /* 0x0000000b0700788c */ /* 0x000fc6000bf66270 */
[----:B------:R-:W-:Y:S02]  /*0400*/  ISETP.GE.OR P2, PT, R6, UR8, P2 ;  /* 0x0000000806007c0c */ /* 0x000fe40009746670 */
[----:B------:R-:W-:Y:S01]  /*0410*/  CS2R R8, SRZ ;  /* 0x0000000000087805 */ /* 0x000fe2000001ff00 */
[----:B------:R-:W4:Y:S01]  /*0420*/  @!P3 LDG.E.CONSTANT R24, desc[UR10][R2.64+0x1c] ;  /* 0x00001c0a0218b981 */ /* 0x000f22000c1e9900 */
[----:B------:R-:W-:-:S03]  /*0430*/  PLOP3.LUT P3, PT, PT, PT, UP3, 0x40, 0x4 ;  /* 0x000000000004781c */ /* 0x000fc60003f6e838 */
[----:B------:R-:W4:Y:S01]  /*0440*/  @!P5 LDG.E.CONSTANT R35, desc[UR10][R2.64+0x20] ;  /* 0x0000200a0223d981 */ /* 0x000f22000c1e9900 */
[----:B------:R-:W-:Y:S01]  /*0450*/  PLOP3.LUT P5, PT, PT, PT, UP1, 0x40, 0x4 ;  /* 0x000000000004781c */ /* 0x000fe20003fae818 */
[----:B------:R-:W-:Y:S01]  /*0460*/  UISETP.GE.AND UP1, UPT, UR7, 0xd, UPT ;  /* 0x0000000d0700788c */ /* 0x000fe2000bf26270 */
[----:B------:R-:W-:-:S03]  /*0470*/  ISETP.GE.OR P3, PT, R6, UR8, P3 ;  /* 0x0000000806007c0c */ /* 0x000fc60009f66670 */
[----:B------:R-:W4:Y:S02]  /*0480*/  @!P2 LDG.E.CONSTANT R9, desc[UR10][R2.64+0x2c] ;  /* 0x00002c0a0209a981 */ /* 0x000f24000c1e9900 */
[----:B------:R-:W-:Y:S02]  /*0490*/  PLOP3.LUT P2, PT, PT, PT, UP1, 0x40, 0x4 ;  /* 0x000000000004781c */ /* 0x000fe40003f4e818 */
[----:B------:R-:W-:Y:S02]  /*04a0*/  CS2R R10, SRZ ;  /* 0x00000000000a7805 */ /* 0x000fe4000001ff00 */
[----:B------:R-:W-:Y:S02]  /*04b0*/  ISETP.GE.OR P2, PT, R6, UR8, P2 ;  /* 0x0000000806007c0c */ /* 0x000fe40009746670 */
[----:B------:R-:W-:Y:S02]  /*04c0*/  CS2R R32, SRZ ;  /* 0x0000000000207805 */ /* 0x000fe4000001ff00 */
[----:B------:R-:W4:Y:S01]  /*04d0*/  @!P3 LDG.E.CONSTANT R10, desc[UR10][R2.64+0x28] ;  /* 0x0000280a020ab981 */ /* 0x000f22000c1e9900 */
[----:B------:R-:W-:Y:S01]  /*04e0*/  PLOP3.LUT P3, PT, PT, PT, UP0, 0x40, 0x4 ;  /* 0x000000000004781c */ /* 0x000fe20003f6e808 */
[----:B------:R-:W-:-:S07]  /*04f0*/  UISETP.GE.AND UP0, UPT, UR7, 0xe, UPT ;  /* 0x0000000e0700788c */ /* 0x000fce000bf06270 */
[----:B------:R-:W4:Y:S01]  /*0500*/  @!P2 LDG.E.CONSTANT R33, desc[UR10][R2.64+0x30] ;  /* 0x0000300a0221a981 */ /* 0x000f22000c1e9900 */
[----:B------:R-:W-:-:S04]  /*0510*/  PLOP3.LUT P2, PT, PT, PT, UP0, 0x40, 0x4 ;  /* 0x000000000004781c */ /* 0x000fc80003f4e808 */
[----:B------:R-:W-:Y:S01]  /*0520*/  ISETP.GE.OR P2, PT, R6, UR8, P2 ;  /* 0x0000000806007c0c */ /* 0x000fe20009746670 */
[----:B------:R-:W-:-:S12]  /*0530*/  UISETP.GE.AND UP0, UPT, UR7, 0xf, UPT ;  /* 0x0000000f0700788c */ /* 0x000fd8000bf06270 */
[----:B------:R-:W4:Y:S01]  /*0540*/  @!P2 LDG.E.CONSTANT R32, desc[UR10][R2.64+0x34] ;  /* 0x0000340a0220a981 */ /* 0x000f22000c1e9900 */
[----:B------:R-:W-:-:S04]  /*0550*/  PLOP3.LUT P2, PT, PT, PT, UP0, 0x40, 0x4 ;  /* 0x000000000004781c */ /* 0x000fc80003f4e808 */
[----:B------:R-:W-:Y:S01]  /*0560*/  ISETP.GE.OR P2, PT, R6, UR8, P2 ;  /* 0x0000000806007c0c */ /* 0x000fe20009746670 */
[----:B------:R-:W-:-:S12]  /*0570*/  UISETP.GE.AND UP0, UPT, UR7, 0x10, UPT ;  /* 0x000000100700788c */ /* 0x000fd8000bf06270 */
[----:B------:R-:W4:Y:S01]  /*0580*/  @!P2 LDG.E.CONSTANT R34, desc[UR10][R2.64+0x38] ;  /* 0x0000380a0222a981 */ /* 0x000f22000c1e9900 */
[----:B------:R-:W-:-:S04]  /*0590*/  PLOP3.LUT P2, PT, PT, PT, UP0, 0x40, 0x4 ;  /* 0x000000000004781c */ /* 0x000fc80003f4e808 */
[----:B------:R-:W-:Y:S02]  /*05a0*/  ISETP.GE.OR P2, PT, R6, UR8, P2 ;  /* 0x0000000806007c0c */ /* 0x000fe40009746670 */
[----:B------:R-:W-:Y:S01]  /*05b0*/  CS2R R14, SRZ ;  /* 0x00000000000e7805 */ /* 0x000fe2000001ff00 */
[----:B------:R-:W-:-:S10]  /*05c0*/  UISETP.GE.AND UP0, UPT, UR7, 0x11, UPT ;  /* 0x000000110700788c */ /* 0x000fd4000bf06270 */
[----:B------:R-:W4:Y:S01]  /*05d0*/  @!P2 LDG.E.CONSTANT R14, desc[UR10][R2.64+0x3c] ;  /* 0x00003c0a020ea981 */ /* 0x000f22000c1e9900 */
[----:B------:R-:W-:-:S04]  /*05e0*/  PLOP3.LUT P2, PT, PT, PT, UP0, 0x40, 0x4 ;  /* 0x000000000004781c */ /* 0x000fc80003f4e808 */
[----:B------:R-:W-:Y:S02]  /*05f0*/  ISETP.GE.OR P2, PT, R6, UR8, P2 ;  /* 0x0000000806007c0c */ /* 0x000fe40009746670 */
[----:B------:R-:W-:Y:S01]  /*0600*/  CS2R R20, SRZ ;  /* 0x0000000000147805 */ /* 0x000fe2000001ff00 */
[----:B------:R-:W-:-:S10]  /*0610*/  UISETP.GE.AND UP0, UPT, UR7, 0x12, UPT ;  /* 0x000000120700788c */ /* 0x000fd4000bf06270 */
        /* <DEDUP_REMOVED lines=29> */
[----:B------:R-:W-:Y:S01]  /*07f0*/  IMAD.MOV.U32 R0, RZ, RZ, RZ ;  /* 0x000000ffff007224 */ /* 0x000fe200078e00ff */
[----:B------:R-:W-:-:S11]  /*0800*/  UISETP.GE.AND UP0, UPT, UR7, 0x19, UPT ;  /* 0x000000190700788c */ /* 0x000fd6000bf06270 */
        /* <DEDUP_REMOVED lines=27> */
[C---:B------:R-:W-:Y:S01]  /*09c0*/  ISETP.GE.OR P2, PT, R6.reuse, UR8, P2 ;  /* 0x0000000806007c0c */ /* 0x040fe20009746670 */
[----:B------:R-:W-:Y:S01]  /*09d0*/  UISETP.GE.AND UP6, UPT, UR7, 0x20, UPT ;  /* 0x000000200700788c */ /* 0x000fe2000bfc6270 */
[----:B------:R-:W-:-:S11]  /*09e0*/  VIADD R4, R6, 0x1 ;  /* 0x0000000106047836 */ /* 0x000fd60000000000 */
[----:B------:R-:W4:Y:S01]  /*09f0*/  @!P2 LDG.E.CONSTANT R12, desc[UR10][R2.64+0x78] ;  /* 0x0000780a020ca981 */ /* 0x000f22000c1e9900 */
[----:B------:R-:W-:-:S04]  /*0a00*/  PLOP3.LUT P2, PT, PT, PT, UP6, 0x40, 0x4 ;  /* 0x000000000004781c */ /* 0x000fc80003f4e868 */
[----:B------:R-:W-:Y:S01]  /*0a10*/  ISETP.GE.OR P2, PT, R6, UR8, P2 ;  /* 0x0000000806007c0c */ /* 0x000fe20009746670 */
[----:B------:R-:W-:Y:S01]  /*0a20*/  UP2UR UR6, UPR, URZ, 0x1 ;  /* 0x00000001ff067883 */ /* 0x000fe20008000000 */
[C---:B------:R-:W-:Y:S01]  /*0a30*/  ISETP.GE.OR P1, PT, R4.reuse, UR8, P1 ;  /* 0x0000000804007c0c */ /* 0x040fe20008f26670 */
[----:B------:R-:W-:Y:S02]  /*0a40*/  UISETP.GE.AND UP0, UPT, UR7, 0x7, UPT ;  /* 0x000000070700788c */ /* 0x000fe4000bf06270 */
[----:B------:R-:W-:Y:S01]  /*0a50*/  VIADD R39, R5, UR7 ;  /* 0x0000000705277c36 */ /* 0x000fe20008000000 */
[----:B------:R-:W-:-:S03]  /*0a60*/  ISETP.GE.OR P0, PT, R4, UR8, P0 ;  /* 0x0000000804007c0c */ /* 0x000fc60008706670 */
[----:B------:R-:W-:-:S04]  /*0a70*/  IMAD.WIDE.U32 R46, R39, 0x4, R46 ;  /* 0x00000004272e7825 */ /* 0x000fc800078e002e */
[----:B------:R0:W4:Y:S01]  /*0a80*/  @!P2 LDG.E.CONSTANT R37, desc[UR10][R2.64+0x7c] ;  /* 0x00007c0a0225a981 */ /* 0x000122000c1e9900 */
[----:B------:R-:W-:Y:S01]  /*0a90*/  PLOP3.LUT P2, PT, PT, PT, UP0, 0x40, 0x4 ;  /* 0x000000000004781c */ /* 0x000fe20003f4e808 */
[----:B------:R-:W-:Y:S01]  /*0aa0*/  UISETP.GE.AND UP0, UPT, UR7, 0x8, UPT ;  /* 0x000000080700788c */ /* 0x000fe2000bf06270 */
[----:B------:R-:W-:Y:S01]  /*0ab0*/  IMAD.MOV.U32 R39, RZ, RZ, RZ ;  /* 0x000000ffff277224 */ /* 0x000fe200078e00ff */
[----:B------:R-:W4:Y:S01]  /*0ac0*/  @!P1 LDG.E.CONSTANT R50, desc[UR10][R46.64] ;  /* 0x0000000a2e329981 */ /* 0x000f22000c1e9900 */
[----:B------:R-:W-:-:S03]  /*0ad0*/  ISETP.GE.OR P4, PT, R4, UR8, P4 ;  /* 0x0000000804007c0c */ /* 0x000fc6000a786670 */
[----:B------:R-:W-:Y:S01]  /*0ae0*/  PLOP3.LUT P1, PT, PT, PT, UP0, 0x40, 0x4 ;  /* 0x000000000004781c */ /* 0x000fe20003f2e808 */
[----:B------:R-:W-:Y:S01]  /*0af0*/  UISETP.GE.AND UP0, UPT, UR7, 0x9, UPT ;  /* 0x000000090700788c */ /* 0x000fe2000bf06270 */
[----:B------:R-:W4:Y:S01]  /*0b00*/  @!P0 LDG.E.CONSTANT R39, desc[UR10][R46.64+0x4] ;  /* 0x0000040a2e278981 */ /* 0x000f22000c1e9900 */
[----:B------:R-:W-:Y:S02]  /*0b10*/  CS2R R48, SRZ ;  /* 0x0000000000307805 */ /* 0x000fe4000001ff00 */
[C---:B------:R-:W-:Y:S02]  /*0b20*/  ISETP.GE.OR P6, PT, R4.reuse, UR8, P6 ;  /* 0x0000000804007c0c */ /* 0x040fe4000b7c6670 */
[----:B------:R-:W-:Y:S01]  /*0b30*/  PLOP3.LUT P0, PT, PT, PT, UP0, 0x40, 0x4 ;  /* 0x000000000004781c */ /* 0x000fe20003f0e808 */
[----:B------:R-:W-:Y:S01]  /*0b40*/  UISETP.GE.AND UP0, UPT, UR7, 0xa, UPT ;  /* 0x0000000a0700788c */ /* 0x000fe2000bf06270 */
[----:B0-----:R-:W-:Y:S01]  /*0b50*/  CS2R R2, SRZ ;  /* 0x0000000000027805 */ /* 0x001fe2000001ff00 */
[----:B------:R-:W4:Y:S01]  /*0b60*/  @!P4 LDG.E.CONSTANT R49, desc[UR10][R46.64+0x8] ;  /* 0x0000080a2e31c981 */ /* 0x000f22000c1e9900 */
[----:B------:R-:W-:-:S03]  /*0b70*/  ISETP.GE.OR P5, PT, R4, UR8, P5 ;  /* 0x0000000804007c0c */ /* 0x000fc6000afa6670 */
[----:B------:R-:W-:Y:S01]  /*0b80*/  PLOP3.LUT P4, PT, PT, PT, UP0, 0x40, 0x4 ;  /* 0x000000000004781c */ /* 0x000fe20003f8e808 */
[----:B------:R-:W-:Y:S01]  /*0b90*/  UISETP.GE.AND UP0, UPT, UR7, 0xb, UPT ;  /* 0x0000000b0700788c */ /* 0x000fe2000bf06270 */
[----:B------:R-:W-:Y:S02]  /*0ba0*/  CS2R R42, SRZ ;  /* 0x00000000002a7805 */ /* 0x000fe4000001ff00 */
[----:B------:R-:W4:Y:S01]  /*0bb0*/  @!P6 LDG.E.CONSTANT R3, desc[UR10][R46.64+0xc] ;  /* 0x00000c0a2e03e981 */ /* 0x000f22000c1e9900 */
[C---:B------:R-:W-:Y:S02]  /*0bc0*/  ISETP.GE.OR P3, PT, R4.reuse, UR8, P3 ;  /* 0x0000000804007c0c */ /* 0x040fe40009f66670 */
[----:B------:R-:W-:Y:S01]  /*0bd0*/  PLOP3.LUT P6, PT, PT, PT, UP0, 0x40, 0x4 ;  /* 0x000000000004781c */ /* 0x000fe20003fce808 */
[----:B------:R-:W-:Y:S01]  /*0be0*/  UISETP.GE.AND UP0, UPT, UR7, 0xc, UPT ;  /* 0x0000000c0700788c */ /* 0x000fe2000bf06270 */
[----:B------:R-:W-:Y:S01]  /*0bf0*/  ISETP.GE.OR P2, PT, R4, UR8, P2 ;  /* 0x0000000804007c0c */ /* 0x000fe20009746670 */
[----:B------:R-:W4:Y:S04]  /*0c00*/  @!P5 LDG.E.CONSTANT R43, desc[UR10][R46.64+0x10] ;  /* 0x0000100a2e2bd981 */ /* 0x000f28000c1e9900 */
[----:B------:R-:W-:Y:S01]  /*0c10*/  PLOP3.LUT P5, PT, PT, PT, UP0, 0x40, 0x4 ;  /* 0x000000000004781c */ /* 0x000fe20003fae808 */
[----:B------:R-:W-:Y:S01]  /*0c20*/  UISETP.GE.AND UP0, UPT, UR7, 0xd, UPT ;  /* 0x0000000d0700788c */ /* 0x000fe2000bf06270 */
[----:B------:R-:W-:-:S02]  /*0c30*/  CS2R R44, SRZ ;  /* 0x00000000002c7805 */ /* 0x000fc4000001ff00 */
[----:B------:R-:W4:Y:S01]  /*0c40*/  @!P3 LDG.E.CONSTANT R48, desc[UR10][R46.64+0x14] ;  /* 0x0000140a2e30b981 */ /* 0x000f22000c1e9900 */
[C---:B------:R-:W-:Y:S02]  /*0c50*/  ISETP.GE.OR P1, PT, R4.reuse, UR8, P1 ;  /* 0x0000000804007c0c */ /* 0x040fe40008f26670 */
[----:B------:R-:W-:Y:S01]  /*0c60*/  PLOP3.LUT P3, PT, PT, PT, UP0, 0x40, 0x4 ;  /* 0x000000000004781c */ /* 0x000fe20003f6e808 */
[----:B------:R-:W-:Y:S01]  /*0c70*/  UISETP.GE.AND UP0, UPT, UR7, 0xe, UPT ;  /* 0x0000000e0700788c */ /* 0x000fe2000bf06270 */
[----:B------:R-:W4:Y:S01]  /*0c80*/  @!P2 LDG.E.CONSTANT R45, desc[UR10][R46.64+0x18] ;  /* 0x0000180a2e2da981 */ /* 0x000f22000c1e9900 */
[----:B------:R-:W-:-:S04]  /*0c90*/  ISETP.GE.OR P0, PT, R4, UR8, P0 ;  /* 0x0000000804007c0c */ /* 0x000fc80008706670 */
[----:B------:R-:W-:Y:S01]  /*0ca0*/  PLOP3.LUT P2, PT, PT, PT, UP0, 0x40, 0x4 ;  /* 0x000000000004781c */ /* 0x000fe20003f4e808 */
[----:B------:R-:W-:Y:S01]  /*0cb0*/  UISETP.GE.AND UP0, UPT, UR7, 0xf, UPT ;  /* 0x0000000f0700788c */ /* 0x000fe2000bf06270 */
[----:B------:R-:W-:Y:S02]  /*0cc0*/  ISETP.GE.OR P4, PT, R4, UR8, P4 ;  /* 0x0000000804007c0c */ /* 0x000fe4000a786670 */
[----:B------:R-:W4:Y:S03]  /*0cd0*/  @!P1 LDG.E.CONSTANT R44, desc[UR10][R46.64+0x1c] ;  /* 0x00001c0a2e2c9981 */ /* 0x000f26000c1e9900 */
[----:B------:R-:W-:Y:S01]  /*0ce0*/  PLOP3.LUT P1, PT, PT, PT, UP0, 0x40, 0x4 ;  /* 0x000000000004781c */ /* 0x000fe20003f2e808 */
[----:B------:R-:W-:Y:S01]  /*0cf0*/  UISETP.GE.AND UP0, UPT, UR7, 0x10, UPT ;  /* 0x000000100700788c */ /* 0x000fe2000bf06270 */
[----:B------:R-:W0:Y:S01]  /*0d00*/  S2UR UR5, SR_CgaCtaId ;  /* 0x00000000000579c3 */ /* 0x000e220000008800 */
[----:B------:R-:W4:Y:S01]  /*0d10*/  @!P0 LDG.E.CONSTANT R2, desc[UR10][R46.64+0x20] ;  /* 0x0000200a2e028981 */ /* 0x000f22000c1e9900 */
[----:B------:R-:W-:-:S02]  /*0d20*/  CS2R R40, SRZ ;  /* 0x0000000000287805 */ /* 0x000fc4000001ff00 */
[C---:B------:R-:W-:Y:S02]  /*0d30*/  ISETP.GE.OR P6, PT, R4.reuse, UR8, P6 ;  /* 0x0000000804007c0c */ /* 0x040fe4000b7c6670 */
[----:B------:R-:W-:Y:S01]  /*0d40*/  PLOP3.LUT P0, PT, PT, PT, UP0, 0x40, 0x4 ;  /* 0x000000000004781c */ /* 0x000fe20003f0e808 */
[----:B------:R-:W-:Y:S01]  /*0d50*/  UISETP.GE.AND UP0, UPT, UR7, 0x11, UPT ;  /* 0x000000110700788c */ /* 0x000fe2000bf06270 */
[----:B--2---:R-:W1:Y:S01]  /*0d60*/  F2I.TRUNC.NTZ R51, R51 ;  /* 0x0000003300337305 */ /* 0x004e62000020f100 */
[----:B------:R-:W2:Y:S01]  /*0d70*/  @!P4 LDG.E.CONSTANT R40, desc[UR10][R46.64+0x24] ;  /* 0x0000240a2e28c981 */ /* 0x000ea2000c1e9900 */
[----:B------:R-:W-:-:S03]  /*0d80*/  ISETP.GE.OR P5, PT, R4, UR8, P5 ;  /* 0x0000000804007c0c */ /* 0x000fc6000afa6670 */
[----:B------:R-:W-:Y:S01]  /*0d90*/  PLOP3.LUT P4, PT, PT, PT, UP0, 0x40, 0x4 ;  /* 0x000000000004781c */ /* 0x000fe20003f8e808 */
[----:B------:R-:W-:Y:S02]  /*0da0*/  UISETP.GE.AND UP0, UPT, UR7, 0x12, UPT ;  /* 0x000000120700788c */ /* 0x000fe4000bf06270 */
[----:B---3--:R-:W3:Y:S01]  /*0db0*/  F2I.TRUNC.NTZ R30, R30 ;  /* 0x0000001e001e7305 */ /* 0x008ee2000020f100 */
[----:B------:R-:W2:Y:S01]  /*0dc0*/  @!P6 LDG.E.CONSTANT R42, desc[UR10][R46.64+0x28] ;  /* 0x0000280a2e2ae981 */ /* 0x000ea2000c1e9900 */
[C---:B------:R-:W-:Y:S02]  /*0dd0*/  ISETP.GE.OR P3, PT, R4.reuse, UR8, P3 ;  /* 0x0000000804007c0c */ /* 0x040fe40009f66670 */
[----:B------:R-:W-:Y:S01]  /*0de0*/  PLOP3.LUT P6, PT, PT, PT, UP0, 0x40, 0x4 ;  /* 0x000000000004781c */ /* 0x000fe20003fce808 */
[----:B------:R-:W-:Y:S01]  /*0df0*/  UISETP.GE.AND UP0, UPT, UR7, 0x13, UPT ;  /* 0x000000130700788c */ /* 0x000fe2000bf06270 */
[----:B------:R-:W-:Y:S01]  /*0e00*/  ISETP.GE.OR P2, PT, R4, UR8, P2 ;  /* 0x0000000804007c0c */ /* 0x000fe20009746670 */
[----:B------:R-:W-:Y:S01]  /*0e10*/  UMOV UR4, 0x400 ;  /* 0x0000040000047882 */ /* 0x000fe20000000000 */
[----:B-----5:R-:W5:Y:S01]  /*0e20*/  F2I.TRUNC.NTZ R29, R29 ;  /* 0x0000001d001d7305 */ /* 0x020f62000020f100 */
[----:B-1----:R-:W-:Y:S01]  /*0e30*/  I2FP.F32.S32 R53, R51 ;  /* 0x0000003300357245 */ /* 0x002fe20000201400 */
[----:B------:R-:W2:Y:S01]  /*0e40*/  @!P5 LDG.E.CONSTANT R41, desc[UR10][R46.64+0x2c] ;  /* 0x00002c0a2e29d981 */ /* 0x000ea2000c1e9900 */
[----:B------:R-:W-:Y:S01]  /*0e50*/  PLOP3.LUT P5, PT, PT, PT, UP0, 0x40, 0x4 ;  /* 0x000000000004781c */ /* 0x000fe20003fae808 */
[----:B------:R-:W-:Y:S01]  /*0e60*/  IMAD.MOV.U32 R51, RZ, RZ, RZ ;  /* 0x000000ffff337224 */ /* 0x000fe200078e00ff */
[----:B0-----:R-:W-:-:S02]  /*0e70*/  ULEA UR4, UR5, UR4, 0x18 ;  /* 0x0000000405047291 */ /* 0x001fc4000f8ec0ff */
[----:B------:R-:W-:Y:S01]  /*0e80*/  UISETP.GE.AND UP0, UPT, UR7, 0x14, UPT ;  /* 0x000000140700788c */ /* 0x000fe2000bf06270 */
[----:B----4-:R-:W0:Y:S01]  /*0e90*/  F2I.TRUNC.NTZ R13, R13 ;  /* 0x0000000d000d7305 */ /* 0x010e22000020f100 */
[----:B---3--:R-:W-:Y:S01]  /*0ea0*/  I2FP.F32.S32 R52, R30 ;  /* 0x0000001e00347245 */ /* 0x008fe20000201400 */
[----:B------:R-:W3:Y:S01]  /*0eb0*/  @!P3 LDG.E.CONSTANT R51, desc[UR10][R46.64+0x30] ;  /* 0x0000300a2e33b981 */ /* 0x000ee2000c1e9900 */
[----:B------:R-:W-:Y:S01]  /*0ec0*/  LEA R38, R7, UR4, 0x8 ;  /* 0x0000000407267c11 */ /* 0x000fe2000f8e40ff */
[----:B------:R-:W-:Y:S01]  /*0ed0*/  IMAD.MOV.U32 R30, RZ, RZ, RZ ;  /* 0x000000ffff1e7224 */ /* 0x000fe200078e00ff */
[----:B------:R-:W-:Y:S01]  /*0ee0*/  PLOP3.LUT P3, PT, PT, PT, UP0, 0x40, 0x4 ;  /* 0x000000000004781c */ /* 0x000fe20003f6e808 */
[----:B------:R-:W-:Y:S01]  /*0ef0*/  UISETP.GE.AND UP0, UPT, UR7, 0x15, UPT ;  /* 0x000000150700788c */ /* 0x000fe2000bf06270 */
[C---:B------:R-:W-:Y:S01]  /*0f00*/  ISETP.GE.OR P1, PT, R4.reuse, UR8, P1 ;  /* 0x0000000804007c0c */ /* 0x040fe20008f26670 */
[----:B------:R-:W1:Y:S01]  /*0f10*/  F2I.TRUNC.NTZ R23, R23 ;  /* 0x0000001700177305 */ /* 0x000e62000020f100 */
[----:B------:R5:W-:Y:S01]  /*0f20*/  STS [R38], R53 ;  /* 0x0000003526007388 */ /* 0x000be20000000800 */
[----:B------:R-:W-:Y:S01]  /*0f30*/  ISETP.GE.OR P0, PT, R4, UR8, P0 ;  /* 0x0000000804007c0c */ /* 0x000fe20008706670 */
[----:B------:R-:W4:Y:S02]  /*0f40*/  LDCU UR4, c[0x0][0x3ac] ;  /* 0x00007580ff0477ac */ /* 0x000f240008000800 */
[----:B------:R-:W4:Y:S01]  /*0f50*/  @!P2 LDG.E.CONSTANT R30, desc[UR10][R46.64+0x34] ;  /* 0x0000340a2e1ea981 */ /* 0x000f22000c1e9900 */
[----:B------:R-:W-:Y:S01]  /*0f60*/  PLOP3.LUT P2, PT, PT, PT, UP0, 0x40, 0x4 ;  /* 0x000000000004781c */ /* 0x000fe20003f4e808 */
[----:B------:R-:W-:Y:S01]  /*0f70*/  UISETP.GE.AND UP0, UPT, UR7, 0x16, UPT ;  /* 0x000000160700788c */ /* 0x000fe2000bf06270 */
[----:B-----5:R-:W-:Y:S01]  /*0f80*/  I2FP.F32.S32 R53, R29 ;  /* 0x0000001d00357245 */ /* 0x020fe20000201400 */
[----:B------:R-:W-:Y:S01]  /*0f90*/  IMAD.MOV.U32 R29, RZ, RZ, RZ ;  /* 0x000000ffff1d7224 */ /* 0x000fe200078e00ff */
[----:B------:R-:W5:Y:S01]  /*0fa0*/  F2I.TRUNC.NTZ R25, R25 ;  /* 0x0000001900197305 */ /* 0x000f62000020f100 */
[----:B------:R0:W-:Y:S04]  /*0fb0*/  STS [R38+0x4], R52 ;  /* 0x0000043426007388 */ /* 0x0001e80000000800 */
[----:B------:R-:W3:Y:S03]  /*0fc0*/  @!P1 LDG.E.CONSTANT R29, desc[UR10][R46.64+0x38] ;  /* 0x0000380a2e1d9981 */ /* 0x000ee6000c1e9900 */
[----:B------:R-:W5:Y:S01]  /*0fd0*/  F2I.TRUNC.NTZ R24, R24 ;  /* 0x0000001800187305 */ /* 0x000f62000020f100 */
[----:B------:R-:W-:-:S02]  /*0fe0*/  PLOP3.LUT P1, PT, PT, PT, UP0, 0x40, 0x4 ;  /* 0x000000000004781c */ /* 0x000fc40003f2e808 */
[----:B0-----:R-:W-:Y:S01]  /*0ff0*/  I2FP.F32.S32 R52, R13 ;  /* 0x0000000d00347245 */ /* 0x001fe20000201400 */
[----:B------:R-:W-:Y:S01]  /*1000*/  IMAD.MOV.U32 R13, RZ, RZ, RZ ;  /* 0x000000ffff0d7224 */ /* 0x000fe200078e00ff */
[----:B------:R-:W-:Y:S01]  /*1010*/  UISETP.GE.AND UP0, UPT, UR7, 0x17, UPT ;  /* 0x000000170700788c */ /* 0x000fe2000bf06270 */
[----:B------:R1:W-:Y:S02]  /*1020*/  STS [R38+0x8], R53 ;  /* 0x0000083526007388 */ /* 0x0003e40000000800 */
[----:B------:R-:W-:Y:S02]  /*1030*/  F2I.TRUNC.NTZ R35, R35 ;  /* 0x0000002300237305 */ /* 0x000fe4000020f100 */
[----:B------:R-:W3:Y:S01]  /*1040*/  @!P0 LDG.E.CONSTANT R13, desc[UR10][R46.64+0x3c] ;  /* 0x00003c0a2e0d8981 */ /* 0x000ee2000c1e9900 */
[----:B------:R-:W-:Y:S02]  /*1050*/  PLOP3.LUT P0, PT, PT, PT, UP0, 0x40, 0x4 ;  /* 0x000000000004781c */ /* 0x000fe40003f0e808 */
[----:B-1----:R-:W-:-:S03]  /*1060*/  I2FP.F32.S32 R53, R23 ;  /* 0x0000001700357245 */ /* 0x002fc60000201400 */
[----:B------:R-:W-:Y:S01]  /*1070*/  F2I.TRUNC.NTZ R10, R10 ;  /* 0x0000000a000a7305 */ /* 0x000fe2000020f100 */
[C---:B------:R-:W-:Y:S02]  /*1080*/  ISETP.GE.OR P1, PT, R4.reuse, UR8, P1 ;  /* 0x0000000804007c0c */ /* 0x040fe40008f26670 */
[----:B------:R-:W-:Y:S01]  /*1090*/  ISETP.GE.OR P0, PT, R4, UR8, P0 ;  /* 0x0000000804007c0c */ /* 0x000fe20008706670 */
[----:B------:R5:W-:Y:S04]  /*10a0*/  STS [R38+0x10], R53 ;  /* 0x0000103526007388 */ /* 0x000be80000000800 */
[----:B------:R-:W0:Y:S01]  /*10b0*/  F2I.TRUNC.NTZ R33, R33 ;  /* 0x0000002100217305 */ /* 0x000e22000020f100 */
[----:B-----5:R-:W-:Y:S02]  /*10c0*/  I2FP.F32.S32 R53, R25 ;  /* 0x0000001900357245 */ /* 0x020fe40000201400 */
[----:B------:R-:W-:-:S05]  /*10d0*/  I2FP.F32.S32 R25, R24 ;  /* 0x0000001800197245 */ /* 0x000fca0000201400 */
[----:B------:R-:W1:Y:S01]  /*10e0*/  F2I.TRUNC.NTZ R34, R34 ;  /* 0x0000002200227305 */ /* 0x000e62000020f100 */
[----:B------:R5:W-:Y:S07]  /*10f0*/  STS [R38+0x1c], R25 ;  /* 0x00001c1926007388 */ /* 0x000bee0000000800 */
[----:B------:R-:W1:Y:S01]  /*1100*/  F2I.TRUNC.NTZ R14, R14 ;  /* 0x0000000e000e7305 */ /* 0x000e62000020f100 */
[----:B------:R0:W-:Y:S07]  /*1110*/  STS [R38+0x18], R53 ;  /* 0x0000183526007388 */ /* 0x0001ee0000000800 */
[----:B------:R-:W1:Y:S01]  /*1120*/  F2I.TRUNC.NTZ R21, R21 ;  /* 0x0000001500157305 */ /* 0x000e62000020f100 */
[----:B-----5:R-:W-:-:S02]  /*1130*/  CS2R R24, SRZ ;  /* 0x0000000000187805 */ /* 0x020fc4000001ff00 */
[----:B0-----:R-:W-:Y:S02]  /*1140*/  I2FP.F32.S32 R33, R33 ;  /* 0x0000002100217245 */ /* 0x001fe40000201400 */
[----:B------:R-:W-:Y:S02]  /*1150*/  I2FP.F32.S32 R53, R35 ;  /* 0x0000002300357245 */ /* 0x000fe40000201400 */
[----:B------:R-:W-:Y:S01]  /*1160*/  I2FP.F32.S32 R35, R10 ;  /* 0x0000000a00237245 */ /* 0x000fe20000201400 */
[----:B------:R-:W5:Y:S01]  /*1170*/  @!P1 LDG.E.CONSTANT R25, desc[UR10][R46.64+0x54] ;  /* 0x0000540a2e199981 */ /* 0x000f62000c1e9900 */
[----:B------:R-:W-:-:S03]  /*1180*/  PLOP3.LUT P1, PT, PT, PT, UP2, 0x40, 0x4 ;  /* 0x000000000004781c */ /* 0x000fc60003f2e828 */
[----:B------:R-:W5:Y:S01]  /*1190*/  @!P0 LDG.E.CONSTANT R24, desc[UR10][R46.64+0x58] ;  /* 0x0000580a2e188981 */ /* 0x000f62000c1e9900 */
[----:B------:R-:W-:Y:S01]  /*11a0*/  PLOP3.LUT P0, PT, PT, PT, UP1, 0x40, 0x4 ;  /* 0x000000000004781c */ /* 0x000fe20003f0e818 */
[----:B------:R-:W0:Y:S01]  /*11b0*/  F2I.TRUNC.NTZ R26, R26 ;  /* 0x0000001a001a7305 */ /* 0x000e22000020f100 */
[C---:B------:R-:W-:Y:S01]  /*11c0*/  ISETP.GE.OR P1, PT, R4.reuse, UR8, P1 ;  /* 0x0000000804007c0c */ /* 0x040fe20008f26670 */
[----:B------:R0:W-:Y:S01]  /*11d0*/  STS [R38+0x28], R35 ;  /* 0x0000282326007388 */ /* 0x0001e20000000800 */
[C---:B------:R-:W-:Y:S02]  /*11e0*/  ISETP.GE.OR P0, PT, R4.reuse, UR8, P0 ;  /* 0x0000000804007c0c */ /* 0x040fe40008706670 */
[----:B-1----:R-:W-:Y:S01]  /*11f0*/  I2FP.F32.S32 R34, R34 ;  /* 0x0000002200227245 */ /* 0x002fe20000201400 */
[----:B------:R1:W-:Y:S01]  /*1200*/  STS [R38+0x30], R33 ;  /* 0x0000302126007388 */ /* 0x0003e20000000800 */
[----:B------:R-:W-:Y:S01]  /*1210*/  ISETP.GE.OR P4, PT, R4, UR8, P4 ;  /* 0x0000000804007c0c */ /* 0x000fe2000a786670 */
[----:B------:R-:W1:Y:S01]  /*1220*/  F2I.TRUNC.NTZ R28, R28 ;  /* 0x0000001c001c7305 */ /* 0x000e62000020f100 */
[----:B0-----:R-:W-:-:S02]  /*1230*/  I2FP.F32.S32 R35, R14 ;  /* 0x0000000e00237245 */ /* 0x001fc40000201400 */
[----:B-1----:R-:W-:Y:S01]  /*1240*/  I2FP.F32.S32 R33, R21 ;  /* 0x0000001500217245 */ /* 0x002fe20000201400 */
[----:B------:R-:W-:Y:S04]  /*1250*/  STS [R38+0x38], R34 ;  /* 0x0000382226007388 */ /* 0x000fe80000000800 */
[----:B------:R0:W-:Y:S04]  /*1260*/  STS [R38+0x3c], R35 ;  /* 0x00003c2326007388 */ /* 0x0001e80000000800 */
[----:B------:R1:W-:Y:S01]  /*1270*/  STS [R38+0x40], R33 ;  /* 0x0000402126007388 */ /* 0x0003e20000000800 */
[----:B------:R-:W-:Y:S01]  /*1280*/  IMAD.MOV.U32 R23, RZ, RZ, RZ ;  /* 0x000000ffff177224 */ /* 0x000fe200078e00ff */
[----:B------:R-:W-:-:S02]  /*1290*/  ISETP.GE.OR P6, PT, R4, UR8, P6 ;  /* 0x0000000804007c0c */ /* 0x000fc4000b7c6670 */
[----:B0-----:R-:W-:Y:S01]  /*12a0*/  CS2R R34, SRZ ;  /* 0x0000000000227805 */ /* 0x001fe2000001ff00 */
[----:B------:R0:W-:Y:S01]  /*12b0*/  STS [R38+0xc], R52 ;  /* 0x00000c3426007388 */ /* 0x0001e20000000800 */
[----:B-1----:R-:W-:Y:S01]  /*12c0*/  IMAD.MOV.U32 R33, RZ, RZ, RZ ;  /* 0x000000ffff217224 */ /* 0x002fe200078e00ff */
[----:B------:R-:W-:-:S03]  /*12d0*/  UISETP.GE.AND UP0, UPT, UR7, 0x18, UPT ;  /* 0x000000180700788c */ /* 0x000fc6000bf06270 */
[----:B------:R-:W5:Y:S01]  /*12e0*/  @!P1 LDG.E.CONSTANT R34, desc[UR10][R46.64+0x6c] ;  /* 0x00006c0a2e229981 */ /* 0x000f62000c1e9900 */
[----:B------:R-:W-:-:S03]  /*12f0*/  PLOP3.LUT P1, PT, PT, PT, UP4, 0x40, 0x4 ;  /* 0x000000000004781c */ /* 0x000fc60003f2e848 */
[----:B------:R-:W5:Y:S01]  /*1300*/  @!P0 LDG.E.CONSTANT R33, desc[UR10][R46.64+0x68] ;  /* 0x0000680a2e218981 */ /* 0x000f62000c1e9900 */
[----:B0-----:R-:W-:Y:S02]  /*1310*/  I2FP.F32.S32 R52, R26 ;  /* 0x0000001a00347245 */ /* 0x001fe40000201400 */
[----:B------:R-:W-:Y:S01]  /*1320*/  PLOP3.LUT P0, PT, PT, PT, UP3, 0x40, 0x4 ;  /* 0x000000000004781c */ /* 0x000fe20003f0e838 */
[----:B------:R-:W0:Y:S01]  /*1330*/  F2I.TRUNC.NTZ R9, R9 ;  /* 0x0000000900097305 */ /* 0x000e22000020f100 */
[----:B------:R-:W5:Y:S01]  /*1340*/  @!P4 LDG.E.CONSTANT R23, desc[UR10][R46.64+0x40] ;  /* 0x0000400a2e17c981 */ /* 0x000f62000c1e9900 */
[----:B------:R-:W-:Y:S01]  /*1350*/  PLOP3.LUT P4, PT, PT, PT, UP0, 0x40, 0x4 ;  /* 0x000000000004781c */ /* 0x000fe20003f8e808 */
[----:B------:R-:W-:Y:S01]  /*1360*/  IMAD.MOV.U32 R26, RZ, RZ, RZ ;  /* 0x000000ffff1a7224 */ /* 0x000fe200078e00ff */
[C---:B------:R-:W-:Y:S01]  /*1370*/  ISETP.GE.OR P5, PT, R4.reuse, UR8, P5 ;  /* 0x0000000804007c0c */ /* 0x040fe2000afa6670 */
[----:B------:R1:W-:Y:S01]  /*1380*/  STS [R38+0x14], R52 ;  /* 0x0000143426007388 */ /* 0x0003e20000000800 */
[C---:B------:R-:W-:Y:S01]  /*1390*/  ISETP.GE.OR P0, PT, R4.reuse, UR8, P0 ;  /* 0x0000000804007c0c */ /* 0x040fe20008706670 */
[----:B------:R-:W-:Y:S01]  /*13a0*/  UISETP.GE.AND UP0, UPT, UR7, 0x19, UPT ;  /* 0x000000190700788c */ /* 0x000fe2000bf06270 */
[----:B------:R-:W-:Y:S01]  /*13b0*/  ISETP.GE.OR P1, PT, R4, UR8, P1 ;  /* 0x0000000804007c0c */ /* 0x000fe20008f26670 */
[----:B------:R-:W0:Y:S01]  /*13c0*/  F2I.TRUNC.NTZ R32, R32 ;  /* 0x0000002000207305 */ /* 0x000e22000020f100 */
[----:B------:R-:W5:Y:S01]  /*13d0*/  @!P6 LDG.E.CONSTANT R26, desc[UR10][R46.64+0x44] ;  /* 0x0000440a2e1ae981 */ /* 0x000f62000c1e9900 */
[----:B-1----:R-:W-:-:S06]  /*13e0*/  I2FP.F32.S32 R52, R28 ;  /* 0x0000001c00347245 */ /* 0x002fcc0000201400 */
[----:B------:R-:W1:Y:S01]  /*13f0*/  F2I.TRUNC.NTZ R20, R20 ;  /* 0x0000001400147305 */ /* 0x000e62000020f100 */
[----:B------:R-:W-:Y:S01]  /*1400*/  PLOP3.LUT P6, PT, PT, PT, UP0, 0x40, 0x4 ;  /* 0x000000000004781c */ /* 0x000fe20003fce808 */
[----:B------:R-:W-:Y:S01]  /*1410*/  IMAD.MOV.U32 R10, RZ, RZ, RZ ;  /* 0x000000ffff0a7224 */ /* 0x000fe200078e00ff */
[----:B------:R0:W-:Y:S01]  /*1420*/  STS [R38+0x24], R52 ;  /* 0x0000243426007388 */ /* 0x0001e20000000800 */
[----:B------:R-:W-:-:S04]  /*1430*/  UISETP.NE.AND UP0, UPT, UR6, URZ, UPT ;  /* 0x000000ff0600728c */ /* 0x000fc8000bf05270 */
[----:B------:R-:W1:Y:S01]  /*1440*/  F2I.TRUNC.NTZ R16, R16 ;  /* 0x0000001000107305 */ /* 0x000e62000020f100 */
[C---:B------:R-:W-:Y:S01]  /*1450*/  ISETP.GE.OR P3, PT, R4.reuse, UR8, P3 ;  /* 0x0000000804007c0c */ /* 0x040fe20009f66670 */
[----:B------:R-:W5:Y:S01]  /*1460*/  @!P5 LDG.E.CONSTANT R10, desc[UR10][R46.64+0x48] ;  /* 0x0000480a2e0ad981 */ /* 0x000f62000c1e9900 */
[----:B0-----:R-:W-:Y:S01]  /*1470*/  IMAD.MOV.U32 R52, RZ, RZ, RZ ;  /* 0x000000ffff347224 */ /* 0x001fe200078e00ff */
[----:B------:R-:W-:Y:S02]  /*1480*/  ISETP.GE.OR P2, PT, R4, UR8, P2 ;  /* 0x0000000804007c0c */ /* 0x000fe40009746670 */
[----:B------:R-:W5:Y:S01]  /*1490*/  @!P1 LDG.E.CONSTANT R35, desc[UR10][R46.64+0x74] ;  /* 0x0000740a2e239981 */ /* 0x000f62000c1e9900 */
[----:B------:R-:W-:Y:S02]  /*14a0*/  I2FP.F32.S32 R9, R9 ;  /* 0x0000000900097245 */ /* 0x000fe40000201400 */
[----:B------:R-:W-:Y:S01]  /*14b0*/  PLOP3.LUT P5, PT, PT, PT, UP0, 0x40, 0x4 ;  /* 0x000000000004781c */ /* 0x000fe20003fae808 */
[----:B------:R-:W5:Y:S01]  /*14c0*/  @!P0 LDG.E.CONSTANT R52, desc[UR10][R46.64+0x70] ;  /* 0x0000700a2e348981 */ /* 0x000f62000c1e9900 */
[----:B------:R-:W-:-:S02]  /*14d0*/  PLOP3.LUT P0, PT, PT, PT, UP5, 0x40, 0x4 ;  /* 0x000000000004781c */ /* 0x000fc40003f0e858 */
[----:B------:R-:W-:Y:S01]  /*14e0*/  PLOP3.LUT P1, PT, PT, PT, UP6, 0x40, 0x4 ;  /* 0x000000000004781c */ /* 0x000fe20003f2e868 */
[----:B------:R1:W-:Y:S01]  /*14f0*/  STS [R38+0x20], R53 ;  /* 0x0000203526007388 */ /* 0x0003e20000000800 */
[C---:B------:R-:W-:Y:S01]  /*1500*/  ISETP.GE.OR P4, PT, R4.reuse, UR8, P4 ;  /* 0x0000000804007c0c */ /* 0x040fe2000a786670 */
[----:B------:R-:W-:Y:S01]  /*1510*/  IMAD.MOV.U32 R14, RZ, RZ, RZ ;  /* 0x000000ffff0e7224 */ /* 0x000fe200078e00ff */
[----:B------:R-:W-:Y:S01]  /*1520*/  I2FP.F32.S32 R32, R32 ;  /* 0x0000002000207245 */ /* 0x000fe20000201400 */
[----:B------:R0:W-:Y:S01]  /*1530*/  STS [R38+0x2c], R9 ;  /* 0x00002c0926007388 */ /* 0x0001e20000000800 */
[C---:B------:R-:W-:Y:S02]  /*1540*/  ISETP.GE.OR P6, PT, R4.reuse, UR8, P6 ;  /* 0x0000000804007c0c */ /* 0x040fe4000b7c6670 */
[C---:B------:R-:W-:Y:S02]  /*1550*/  ISETP.GE.OR P5, PT, R4.reuse, UR8, P5 ;  /* 0x0000000804007c0c */ /* 0x040fe4000afa6670 */
[----:B------:R-:W-:-:S02]  /*1560*/  ISETP.GE.OR P0, PT, R4, UR8, P0 ;  /* 0x0000000804007c0c */ /* 0x000fc40008706670 */
[----:B-1----:R-:W-:Y:S01]  /*1570*/  I2FP.F32.S32 R53, R20 ;  /* 0x0000001400357245 */ /* 0x002fe20000201400 */
[----:B------:R-:W5:Y:S01]  /*1580*/  @!P3 LDG.E.CONSTANT R14, desc[UR10][R46.64+0x4c] ;  /* 0x00004c0a2e0eb981 */ /* 0x000f62000c1e9900 */
[----:B------:R-:W-:Y:S01]  /*1590*/  ISETP.GE.OR P1, PT, R4, UR8, P1 ;  /* 0x0000000804007c0c */ /* 0x000fe20008f26670 */
[----:B0-----:R-:W-:Y:S01]  /*15a0*/  IMAD.MOV.U32 R9, RZ, RZ, RZ ;  /* 0x000000ffff097224 */ /* 0x001fe200078e00ff */
[----:B------:R-:W-:Y:S01]  /*15b0*/  I2FP.F32.S32 R20, R16 ;  /* 0x0000001000147245 */ /* 0x000fe20000201400 */
[----:B------:R0:W-:Y:S01]  /*15c0*/  STS [R38+0x34], R32 ;  /* 0x0000342026007388 */ /* 0x0001e20000000800 */
[----:B------:R-:W-:Y:S01]  /*15d0*/  IMAD.MOV.U32 R28, RZ, RZ, RZ ;  /* 0x000000ffff1c7224 */ /* 0x000fe200078e00ff */
[----:B------:R-:W1:Y:S01]  /*15e0*/  F2I.TRUNC.NTZ R19, R19 ;  /* 0x0000001300137305 */ /* 0x000e62000020f100 */
[----:B------:R-:W-:Y:S01]  /*15f0*/  IMAD.MOV.U32 R21, RZ, RZ, RZ ;  /* 0x000000ffff157224 */ /* 0x000fe200078e00ff */
[----:B------:R1:W-:Y:S01]  /*1600*/  STS [R38+0x48], R20 ;  /* 0x0000481426007388 */ /* 0x0003e20000000800 */
[----:B------:R-:W-:Y:S01]  /*1610*/  IMAD.MOV.U32 R16, RZ, RZ, RZ ;  /* 0x000000ffff107224 */ /* 0x000fe200078e00ff */
[----:B------:R-:W2:Y:S02]  /*1620*/  LDCU UR8, c[0x0][0x3b0] ;  /* 0x00007600ff0877ac */ /* 0x000ea40008000800 */
[----:B------:R-:W5:Y:S01]  /*1630*/  @!P2 LDG.E.CONSTANT R9, desc[UR10][R46.64+0x50] ;  /* 0x0000500a2e09a981 */ /* 0x000f62000c1e9900 */
[----:B0-----:R-:W-:-:S03]  /*1640*/  IMAD.MOV.U32 R32, RZ, RZ, RZ ;  /* 0x000000ffff207224 */ /* 0x001fc600078e00ff */
[----:B------:R-:W5:Y:S01]  /*1650*/  @!P6 LDG.E.CONSTANT R28, desc[UR10][R46.64+0x60] ;  /* 0x0000600a2e1ce981 */ /* 0x000f62000c1e9900 */
[----:B-1----:R-:W-:-:S03]  /*1660*/  IMAD.MOV.U32 R20, RZ, RZ, RZ ;  /* 0x000000ffff147224 */ /* 0x002fc600078e00ff */
[----:B------:R-:W5:Y:S04]  /*1670*/  @!P4 LDG.E.CONSTANT R32, desc[UR10][R46.64+0x5c] ;  /* 0x00005c0a2e20c981 */ /* 0x000f68000c1e9900 */
[----:B------:R-:W5:Y:S04]  /*1680*/  @!P5 LDG.E.CONSTANT R21, desc[UR10][R46.64+0x64] ;  /* 0x0000640a2e15d981 */ /* 0x000f68000c1e9900 */
[----:B------:R-:W5:Y:S04]  /*1690*/  @!P0 LDG.E.CONSTANT R16, desc[UR10][R46.64+0x78] ;  /* 0x0000780a2e108981 */ /* 0x000f68000c1e9900 */
[----:B------:R-:W5:Y:S01]  /*16a0*/  @!P1 LDG.E.CONSTANT R20, desc[UR10][R46.64+0x7c] ;  /* 0x00007c0a2e149981 */ /* 0x000f62000c1e9900 */
[----:B------:R-:W0:Y:S08]  /*16b0*/  F2I.TRUNC.NTZ R11, R11 ;  /* 0x0000000b000b7305 */ /* 0x000e30000020f100 */
[----:B------:R-:W1:Y:S08]  /*16c0*/  F2I.TRUNC.NTZ R15, R15 ;  /* 0x0000000f000f7305 */ /* 0x000e70000020f100 */
[----:B------:R-:W1:Y:S08]  /*16d0*/  F2I.TRUNC.NTZ R3, R3 ;  /* 0x0000000300037305 */ /* 0x000e70000020f100 */
[----:B------:R-:W2:Y:S08]  /*16e0*/  F2I.TRUNC.NTZ R17, R17 ;  /* 0x0000001100117305 */ /* 0x000eb0000020f100 */
[----:B------:R-:W4:Y:S08]  /*16f0*/  F2I.TRUNC.NTZ R27, R27 ;  /* 0x0000001b001b7305 */ /* 0x000f30000020f100 */
[----:B------:R-:W4:Y:S08]  /*1700*/  F2I.TRUNC.NTZ R22, R22 ;  /* 0x0000001600167305 */ /* 0x000f30000020f100 */
[----:B------:R-:W4:Y:S08]  /*1710*/  F2I.TRUNC.NTZ R8, R8 ;  /* 0x0000000800087305 */ /* 0x000f30000020f100 */
[----:B------:R-:W4:Y:S08]  /*1720*/  F2I.TRUNC.NTZ R12, R12 ;  /* 0x0000000c000c7305 */ /* 0x000f30000020f100 */
[----:B------:R-:W4:Y:S01]  /*1730*/  F2I.TRUNC.NTZ R0, R0 ;  /* 0x0000000000007305 */ /* 0x000f22000020f100 */
[----:B------:R-:W-:-:S02]  /*1740*/  I2FP.F32.S32 R19, R19 ;  /* 0x0000001300137245 */ /* 0x000fc40000201400 */
[----:B0-----:R-:W-:-:S05]  /*1750*/  I2FP.F32.S32 R11, R11 ;  /* 0x0000000b000b7245 */ /* 0x001fca0000201400 */
[----:B------:R-:W0:Y:S01]  /*1760*/  F2I.TRUNC.NTZ R48, R48 ;  /* 0x0000003000307305 */ /* 0x000e22000020f100 */
[----:B-1----:R-:W-:Y:S02]  /*1770*/  I2FP.F32.S32 R15, R15 ;  /* 0x0000000f000f7245 */ /* 0x002fe40000201400 */
[----:B------:R-:W-:-:S05]  /*1780*/  I2FP.F32.S32 R3, R3 ;  /* 0x0000000300037245 */ /* 0x000fca0000201400 */
[----:B------:R-:W-:Y:S08]  /*1790*/  F2I.TRUNC.NTZ R44, R44 ;  /* 0x0000002c002c7305 */ /* 0x000ff0000020f100 */
[----:B------:R-:W-:Y:S08]  /*17a0*/  F2I.TRUNC.NTZ R2, R2 ;  /* 0x0000000200027305 */ /* 0x000ff0000020f100 */
[----:B--2---:R-:W1:Y:S01]  /*17b0*/  F2I.TRUNC.NTZ R40, R40 ;  /* 0x0000002800287305 */ /* 0x004e62000020f100 */
[----:B------:R2:W-:Y:S01]  /*17c0*/  STS [R38+0x44], R53 ;  /* 0x0000443526007388 */ /* 0x0005e20000000800 */
[----:B------:R-:W-:-:S03]  /*17d0*/  I2FP.F32.S32 R17, R17 ;  /* 0x0000001100117245 */ /* 0x000fc60000201400 */
[----:B------:R0:W-:Y:S03]  /*17e0*/  STS [R38+0x54], R19 ;  /* 0x0000541326007388 */ /* 0x0001e60000000800 */
[----:B----4-:R-:W4:Y:S01]  /*17f0*/  F2I.TRUNC.NTZ R30, R30 ;  /* 0x0000001e001e7305 */ /* 0x010f22000020f100 */
[----:B------:R3:W-:Y:S01]  /*1800*/  STS [R38+0x58], R11 ;  /* 0x0000580b26007388 */ /* 0x0007e20000000800 */
[----:B--2---:R-:W-:-:S03]  /*1810*/  I2FP.F32.S32 R53, R27 ;  /* 0x0000001b00357245 */ /* 0x004fc60000201400 */
[----:B------:R2:W-:Y:S03]  /*1820*/  STS [R38+0x60], R15 ;  /* 0x0000600f26007388 */ /* 0x0005e60000000800 */
[----:B------:R-:W4:Y:S01]  /*1830*/  F2I.TRUNC.NTZ R31, R31 ;  /* 0x0000001f001f7305 */ /* 0x000f22000020f100 */
[----:B0-----:R-:W-:Y:S01]  /*1840*/  I2FP.F32.S32 R19, R22 ;  /* 0x0000001600137245 */ /* 0x001fe20000201400 */
[----:B------:R0:W-:Y:S01]  /*1850*/  STS [R38+0x8c], R3 ;  /* 0x00008c0326007388 */ /* 0x0001e20000000800 */
[----:B---3--:R-:W-:-:S05]  /*1860*/  I2FP.F32.S32 R11, R8 ;  /* 0x00000008000b7245 */ /* 0x008fca0000201400 */
[----:B------:R-:W-:Y:S01]  /*1870*/  F2I.TRUNC.NTZ R50, R50 ;  /* 0x0000003200327305 */ /* 0x000fe2000020f100 */
[----:B--2---:R-:W-:Y:S02]  /*1880*/  I2FP.F32.S32 R15, R12 ;  /* 0x0000000c000f7245 */ /* 0x004fe40000201400 */
[----:B------:R-:W-:-:S05]  /*1890*/  I2FP.F32.S32 R27, R0 ;  /* 0x00000000001b7245 */ /* 0x000fca0000201400 */
[----:B------:R-:W2:Y:S01]  /*18a0*/  F2I.TRUNC.NTZ R13, R13 ;  /* 0x0000000d000d7305 */ /* 0x000ea2000020f100 */
[----:B------:R-:W3:Y:S01]  /*18b0*/  S2R R0, SR_CTAID.X ;  /* 0x0000000000007919 */ /* 0x000ee20000002500 */
[----:B0-----:R-:W3:Y:S06]  /*18c0*/  S2R R3, SR_TID.X ;  /* 0x0000000000037919 */ /* 0x001eec0000002100 */
[----:B------:R-:W-:Y:S01]  /*18d0*/  F2I.TRUNC.NTZ R18, R18 ;  /* 0x0000001200127305 */ /* 0x000fe2000020f100 */
[----:B------:R0:W-:Y:S04]  /*18e0*/  STS [R38+0x6c], R17 ;  /* 0x00006c1126007388 */ /* 0x0001e80000000800 */
[----:B------:R1:W-:Y:S03]  /*18f0*/  STS [R38+0x70], R19 ;  /* 0x0000701326007388 */ /* 0x0003e60000000800 */
[----:B------:R-:W-:Y:S01]  /*1900*/  F2I.TRUNC.NTZ R36, R36 ;  /* 0x0000002400247305 */ /* 0x000fe2000020f100 */
[----:B------:R4:W-:Y:S01]  /*1910*/  STS [R38+0x74], R11 ;  /* 0x0000740b26007388 */ /* 0x0009e20000000800 */
[----:B0-----:R-:W-:-:S03]  /*1920*/  I2FP.F32.S32 R17, R48 ;  /* 0x0000003000117245 */ /* 0x001fc60000201400 */
[----:B------:R0:W-:Y:S03]  /*1930*/  STS [R38+0x78], R15 ;  /* 0x0000780f26007388 */ /* 0x0001e60000000800 */
[----:B------:R-:W-:Y:S01]  /*1940*/  F2I.TRUNC.NTZ R37, R37 ;  /* 0x0000002500257305 */ /* 0x000fe2000020f100 */
[----:B-1----:R-:W-:Y:S02]  /*1950*/  I2FP.F32.S32 R19, R40 ;  /* 0x0000002800137245 */ /* 0x002fe40000201400 */
[----:B----4-:R-:W-:-:S05]  /*1960*/  I2FP.F32.S32 R11, R44 ;  /* 0x0000002c000b7245 */ /* 0x010fca0000201400 */
[----:B------:R-:W-:Y:S01]  /*1970*/  F2I.TRUNC.NTZ R39, R39 ;  /* 0x0000002700277305 */ /* 0x000fe2000020f100 */
[----:B0-----:R-:W-:-:S07]  /*1980*/  I2FP.F32.S32 R15, R2 ;  /* 0x00000002000f7245 */ /* 0x001fce0000201400 */
[----:B------:R-:W-:Y:S01]  /*1990*/  F2I.TRUNC.NTZ R49, R49 ;  /* 0x0000003100317305 */ /* 0x000fe2000020f100 */
[----:B------:R0:W-:Y:S07]  /*19a0*/  STS [R38+0x94], R17 ;  /* 0x0000941126007388 */ /* 0x0001ee0000000800 */
[----:B------:R-:W-:Y:S08]  /*19b0*/  F2I.TRUNC.NTZ R43, R43 ;  /* 0x0000002b002b7305 */ /* 0x000ff0000020f100 */
[----:B------:R-:W-:Y:S08]  /*19c0*/  F2I.TRUNC.NTZ R45, R45 ;  /* 0x0000002d002d7305 */ /* 0x000ff0000020f100 */
[----:B------:R-:W-:Y:S08]  /*19d0*/  F2I.TRUNC.NTZ R42, R42 ;  /* 0x0000002a002a7305 */ /* 0x000ff0000020f100 */
[----:B------:R-:W-:Y:S08]  /*19e0*/  F2I.TRUNC.NTZ R41, R41 ;  /* 0x0000002900297305 */ /* 0x000ff0000020f100 */
[----:B------:R-:W-:Y:S08]  /*19f0*/  F2I.TRUNC.NTZ R51, R51 ;  /* 0x0000003300337305 */ /* 0x000ff0000020f100 */
[----:B-----5:R-:W1:Y:S08]  /*1a00*/  F2I.TRUNC.NTZ R23, R23 ;  /* 0x0000001700177305 */ /* 0x020e70000020f100 */
[----:B------:R-:W-:Y:S08]  /*1a10*/  F2I.TRUNC.NTZ R26, R26 ;  /* 0x0000001a001a7305 */ /* 0x000ff0000020f100 */
[----:B------:R-:W-:Y:S08]  /*1a20*/  F2I.TRUNC.NTZ R29, R29 ;  /* 0x0000001d001d7305 */ /* 0x000ff0000020f100 */
[----:B------:R-:W-:Y:S08]  /*1a30*/  F2I.TRUNC.NTZ R10, R10 ;  /* 0x0000000a000a7305 */ /* 0x000ff0000020f100 */
[----:B------:R-:W-:Y:S08]  /*1a40*/  F2I.TRUNC.NTZ R25, R25 ;  /* 0x0000001900197305 */ /* 0x000ff0000020f100 */
[----:B------:R-:W-:Y:S08]  /*1a50*/  F2I.TRUNC.NTZ R24, R24 ;  /* 0x0000001800187305 */ /* 0x000ff0000020f100 */
[----:B------:R-:W-:Y:S08]  /*1a60*/  F2I.TRUNC.NTZ R14, R14 ;  /* 0x0000000e000e7305 */ /* 0x000ff0000020f100 */
[----:B------:R-:W4:Y:S08]  /*1a70*/  F2I.TRUNC.NTZ R9, R9 ;  /* 0x0000000900097305 */ /* 0x000f30000020f100 */
[----:B------:R-:W5:Y:S08]  /*1a80*/  F2I.TRUNC.NTZ R32, R32 ;  /* 0x0000002000207305 */ /* 0x000f70000020f100 */
[----:B------:R-:W-:Y:S08]  /*1a90*/  F2I.TRUNC.NTZ R28, R28 ;  /* 0x0000001c001c7305 */ /* 0x000ff0000020f100 */
[----:B------:R-:W3:Y:S08]  /*1aa0*/  F2I.TRUNC.NTZ R21, R21 ;  /* 0x0000001500157305 */ /* 0x000ef0000020f100 */
[----:B------:R-:W3:Y:S08]  /*1ab0*/  F2I.TRUNC.NTZ R33, R33 ;  /* 0x0000002100217305 */ /* 0x000ef0000020f100 */
[----:B------:R-:W-:Y:S08]  /*1ac0*/  F2I.TRUNC.NTZ R34, R34 ;  /* 0x0000002200227305 */ /* 0x000ff0000020f100 */
[----:B------:R-:W3:Y:S08]  /*1ad0*/  F2I.TRUNC.NTZ R52, R52 ;  /* 0x0000003400347305 */ /* 0x000ef0000020f100 */
[----:B------:R-:W3:Y:S08]  /*1ae0*/  F2I.TRUNC.NTZ R35, R35 ;  /* 0x0000002300237305 */ /* 0x000ef0000020f100 */
[----:B------:R-:W3:Y:S08]  /*1af0*/  F2I.TRUNC.NTZ R16, R16 ;  /* 0x0000001000107305 */ /* 0x000ef0000020f100 */
[----:B------:R-:W3:Y:S01]  /*1b00*/  F2I.TRUNC.NTZ R20, R20 ;  /* 0x0000001400147305 */ /* 0x000ee2000020f100 */
[----:B------:R5:W-:Y:S01]  /*1b10*/  STS [R38+0x5c], R27 ;  /* 0x00005c1b26007388 */ /* 0x000be20000000800 */
[----:B0-----:R-:W-:-:S02]  /*1b20*/  I2FP.F32.S32 R17, R30 ;  /* 0x0000001e00117245 */ /* 0x001fc40000201400 */
[----:B------:R-:W-:Y:S01]  /*1b30*/  I2FP.F32.S32 R31, R31 ;  /* 0x0000001f001f7245 */ /* 0x000fe20000201400 */
[----:B------:R0:W-:Y:S01]  /*1b40*/  STS [R38+0x9c], R11 ;  /* 0x00009c0b26007388 */ /* 0x0001e20000000800 */
[----:B--2---:R-:W-:Y:S02]  /*1b50*/  I2FP.F32.S32 R13, R13 ;  /* 0x0000000d000d7245 */ /* 0x004fe40000201400 */
[----:B-1----:R-:W-:Y:S01]  /*1b60*/  I2FP.F32.S32 R23, R23 ;  /* 0x0000001700177245 */ /* 0x002fe20000201400 */
[----:B------:R1:W-:Y:S01]  /*1b70*/  STS [R38+0xa0], R15 ;  /* 0x0000a00f26007388 */ /* 0x0003e20000000800 */
[----:B----4-:R-:W-:Y:S02]  /*1b80*/  I2FP.F32.S32 R9, R9 ;  /* 0x0000000900097245 */ /* 0x010fe40000201400 */
[----:B-----5:R-:W-:Y:S01]  /*1b90*/  I2FP.F32.S32 R27, R50 ;  /* 0x00000032001b7245 */ /* 0x020fe20000201400 */
[----:B------:R2:W-:Y:S01]  /*1ba0*/  STS [R38+0xa4], R19 ;  /* 0x0000a41326007388 */ /* 0x0005e20000000800 */
[----:B0-----:R-:W-:-:S02]  /*1bb0*/  I2FP.F32.S32 R11, R26 ;  /* 0x0000001a000b7245 */ /* 0x001fc40000201400 */
[----:B-1----:R-:W-:Y:S02]  /*1bc0*/  I2FP.F32.S32 R15, R10 ;  /* 0x0000000a000f7245 */ /* 0x002fe40000201400 */
[----:B--2---:R-:W-:Y:S01]  /*1bd0*/  I2FP.F32.S32 R19, R14 ;  /* 0x0000000e00137245 */ /* 0x004fe20000201400 */
[----:B------:R0:W-:Y:S01]  /*1be0*/  STS [R38+0xb4], R17 ;  /* 0x0000b41126007388 */ /* 0x0001e20000000800 */
[----:B------:R-:W-:Y:S02]  /*1bf0*/  I2FP.F32.S32 R37, R37 ;  /* 0x0000002500257245 */ /* 0x000fe40000201400 */
[----:B------:R-:W-:Y:S01]  /*1c00*/  I2FP.F32.S32 R39, R39 ;  /* 0x0000002700277245 */ /* 0x000fe20000201400 */
[----:B------:R1:W-:Y:S01]  /*1c10*/  STS [R38+0x4c], R31 ;  /* 0x00004c1f26007388 */ /* 0x0003e20000000800 */
[----:B------:R-:W-:Y:S02]  /*1c20*/  I2FP.F32.S32 R49, R49 ;  /* 0x0000003100317245 */ /* 0x000fe40000201400 */
[----:B------:R-:W-:Y:S01]  /*1c30*/  I2FP.F32.S32 R43, R43 ;  /* 0x0000002b002b7245 */ /* 0x000fe20000201400 */
[----:B------:R2:W-:Y:S01]  /*1c40*/  STS [R38+0x50], R53 ;  /* 0x0000503526007388 */ /* 0x0005e20000000800 */
[----:B------:R-:W-:-:S02]  /*1c50*/  I2FP.F32.S32 R45, R45 ;  /* 0x0000002d002d7245 */ /* 0x000fc40000201400 */
[----:B0-----:R-:W-:Y:S01]  /*1c60*/  I2FP.F32.S32 R17, R32 ;  /* 0x0000002000117245 */ /* 0x001fe20000201400 */
[----:B------:R0:W-:Y:S01]  /*1c70*/  STS [R38+0x80], R27 ;  /* 0x0000801b26007388 */ /* 0x0001e20000000800 */
[----:B------:R-:W-:Y:S02]  /*1c80*/  I2FP.F32.S32 R41, R41 ;  /* 0x0000002900297245 */ /* 0x000fe40000201400 */
[----:B-1----:R-:W-:Y:S01]  /*1c90*/  I2FP.F32.S32 R31, R18 ;  /* 0x00000012001f7245 */ /* 0x002fe20000201400 */
[----:B------:R1:W-:Y:S01]  /*1ca0*/  STS [R38+0xbc], R13 ;  /* 0x0000bc0d26007388 */ /* 0x0003e20000000800 */
[----:B------:R-:W-:Y:S02]  /*1cb0*/  I2FP.F32.S32 R51, R51 ;  /* 0x0000003300337245 */ /* 0x000fe40000201400 */
[----:B--2---:R-:W-:Y:S01]  /*1cc0*/  I2FP.F32.S32 R53, R36 ;  /* 0x0000002400357245 */ /* 0x004fe20000201400 */
[----:B------:R2:W-:Y:S01]  /*1cd0*/  STS [R38+0xc0], R23 ;  /* 0x0000c01726007388 */ /* 0x0005e20000000800 */
[----:B------:R-:W-:-:S02]  /*1ce0*/  I2FP.F32.S32 R29, R29 ;  /* 0x0000001d001d7245 */ /* 0x000fc40000201400 */
[----:B0-----:R-:W-:Y:S01]  /*1cf0*/  I2FP.F32.S32 R27, R42 ;  /* 0x0000002a001b7245 */ /* 0x001fe20000201400 */
[----:B------:R0:W-:Y:S01]  /*1d00*/  STS [R38+0xc4], R11 ;  /* 0x0000c40b26007388 */ /* 0x0001e20000000800 */
[----:B------:R-:W-:Y:S02]  /*1d10*/  I2FP.F32.S32 R25, R25 ;  /* 0x0000001900197245 */ /* 0x000fe40000201400 */
[----:B-1----:R-:W-:Y:S01]  /*1d20*/  I2FP.F32.S32 R13, R24 ;  /* 0x00000018000d7245 */ /* 0x002fe20000201400 */
[----:B------:R1:W-:Y:S01]  /*1d30*/  STS [R38+0xc8], R15 ;  /* 0x0000c80f26007388 */ /* 0x0003e20000000800 */
[----:B---3--:R-:W-:Y:S02]  /*1d40*/  I2FP.F32.S32 R21, R21 ;  /* 0x0000001500157245 */ /* 0x008fe40000201400 */
[----:B--2---:R-:W-:Y:S01]  /*1d50*/  I2FP.F32.S32 R23, R28 ;  /* 0x0000001c00177245 */ /* 0x004fe20000201400 */
[----:B------:R2:W-:Y:S01]  /*1d60*/  STS [R38+0xcc], R19 ;  /* 0x0000cc1326007388 */ /* 0x0005e20000000800 */
[----:B------:R-:W-:-:S02]  /*1d70*/  I2FP.F32.S32 R33, R33 ;  /* 0x0000002100217245 */ /* 0x000fc40000201400 */
[----:B0-----:R-:W-:Y:S01]  /*1d80*/  I2FP.F32.S32 R11, R52 ;  /* 0x00000034000b7245 */ /* 0x001fe20000201400 */
[----:B------:R0:W-:Y:S01]  /*1d90*/  STS [R38+0xd0], R9 ;  /* 0x0000d00926007388 */ /* 0x0001e20000000800 */
[----:B------:R-:W-:Y:S02]  /*1da0*/  I2FP.F32.S32 R35, R35 ;  /* 0x0000002300237245 */ /* 0x000fe40000201400 */
[----:B-1----:R-:W-:Y:S02]  /*1db0*/  I2FP.F32.S32 R15, R16 ;  /* 0x00000010000f7245 */ /* 0x002fe40000201400 */
[----:B--2---:R-:W-:Y:S02]  /*1dc0*/  I2FP.F32.S32 R19, R20 ;  /* 0x0000001400137245 */ /* 0x004fe40000201400 */
[----:B0-----:R-:W-:Y:S01]  /*1dd0*/  I2FP.F32.S32 R9, R34 ;  /* 0x0000002200097245 */ /* 0x001fe20000201400 */
[----:B------:R0:W-:Y:S04]  /*1de0*/  STS [R38+0xdc], R17 ;  /* 0x0000dc1126007388 */ /* 0x0001e80000000800 */
[----:B------:R1:W-:Y:S04]  /*1df0*/  STS [R38+0x64], R31 ;  /* 0x0000641f26007388 */ /* 0x0003e80000000800 */
[----:B------:R1:W-:Y:S01]  /*1e00*/  STS [R38+0x68], R53 ;  /* 0x0000683526007388 */ /* 0x0003e20000000800 */
[----:B0-----:R-:W0:Y:S03]  /*1e10*/  LDC R17, c[0x0][0x3ac] ;  /* 0x0000eb00ff117b82 */ /* 0x001e260000000800 */
[----:B------:R1:W-:Y:S04]  /*1e20*/  STS [R38+0x7c], R37 ;  /* 0x00007c2526007388 */ /* 0x0003e80000000800 */
        /* <DEDUP_REMOVED lines=17> */
[----:B------:R1:W-:Y:S01]  /*1f40*/  STS [R38+0xfc], R19 ;  /* 0x0000fc1326007388 */ /* 0x0003e20000000800 */
[----:B------:R-:W-:-:S04]  /*1f50*/  IMAD R0, R0, 0x20, R3 ;  /* 0x0000002000007824 */ /* 0x000fc800078e0203 */
[----:B------:R-:W-:Y:S02]  /*1f60*/  IMAD.SHL.U32 R2, R0, 0x2, RZ ;  /* 0x0000000200027824 */ /* 0x000fe400078e00ff */
[----:B------:R-:W-:Y:S02]  /*1f70*/  IMAD.MOV.U32 R24, RZ, RZ, RZ ;  /* 0x000000ffff187224 */ /* 0x000fe400078e00ff */
[C---:B------:R-:W-:Y:S01]  /*1f80*/  VIADD R16, R2.reuse, 0x1 ;  /* 0x0000000102107836 */ /* 0x040fe20000000000 */
[----:B------:R-:W-:Y:S02]  /*1f90*/  ISETP.GE.AND P0, PT, R2, UR4, PT ;  /* 0x0000000402007c0c */ /* 0x000fe4000bf06270 */
[----:B01----:R-:W-:-:S11]  /*1fa0*/  SHF.R.S32.HI R0, RZ, 0x1f, R2 ;  /* 0x0000001fff007819 */ /* 0x003fd60000011402 */
.L_x_0:
[-C--:B------:R-:W-:Y:S01]  /*1fb0*/  ISETP.GE.AND P1, PT, R16, R17.reuse, PT ;  /* 0x000000111000720c */ /* 0x080fe20003f26270 */
[C---:B0-----:R-:W-:Y:S01]  /*1fc0*/  IMAD R11, R24.reuse, R17, RZ ;  /* 0x00000011180b7224 */ /* 0x041fe200078e02ff */
[C---:B------:R-:W-:Y:S01]  /*1fd0*/  ISETP.GE.OR P2, PT, R24.reuse, UR8, P0 ;  /* 0x0000000818007c0c */ /* 0x040fe20008746670 */
[----:B------:R-:W-:Y:S01]  /*1fe0*/  IMAD.MOV.U32 R25, RZ, RZ, RZ ;  /* 0x000000ffff197224 */ /* 0x000fe200078e00ff */
[C---:B------:R-:W-:Y:S01]  /*1ff0*/  ISETP.GE.OR P3, PT, R24.reuse, UR8, P1 ;  /* 0x0000000818007c0c */ /* 0x040fe20008f66670 */
[----:B------:R-:W-:Y:S01]  /*2000*/  IMAD.MOV.U32 R26, RZ, RZ, RZ ;  /* 0x000000ffff1a7224 */ /* 0x000fe200078e00ff */
[----:B------:R-:W-:-:S09]  /*2010*/  ISETP.GE.AND P4, PT, R24, UR8, PT ;  /* 0x0000000818007c0c */ /* 0x000fd2000bf86270 */
[----:B------:R-:W0:Y:S01]  /*2020*/  @!P2 LDC.64 R18, c[0x0][0x388] ;  /* 0x0000e200ff12ab82 */ /* 0x000e220000000a00 */
[C---:B------:R-:W-:Y:S01]  /*2030*/  @!P2 IMAD.IADD R9, R2.reuse, 0x1, R11 ;  /* 0x000000010209a824 */ /* 0x040fe200078e020b */
[----:B------:R-:W-:-:S06]  /*2040*/  @!P3 IADD3 R8, P5, PT, R2, R11, RZ ;  /* 0x0000000b0208b210 */ /* 0x000fcc0007fbe0ff */
[----:B------:R-:W1:Y:S08]  /*2050*/  @!P3 LDC.64 R22, c[0x0][0x388] ;  /* 0x0000e200ff16bb82 */ /* 0x000e700000000a00 */
[----:B------:R-:W2:Y:S01]  /*2060*/  @!P4 LDC.64 R20, c[0x0][0x390] ;  /* 0x0000e400ff14cb82 */ /* 0x000ea20000000a00 */
[----:B0-----:R-:W-:Y:S01]  /*2070*/  @!P2 IMAD.WIDE R18, R9, 0x4, R18 ;  /* 0x000000040912a825 */ /* 0x001fe200078e0212 */
[----:B------:R-:W-:-:S04]  /*2080*/  @!P3 LEA.HI.X.SX32 R9, R11, R0, 0x1, P5 ;  /* 0x000000000b09b211 */ /* 0x000fc800028f0eff */
[----:B------:R0:W3:Y:S01]  /*2090*/  @!P2 LDG.E.CONSTANT R25, desc[UR10][R18.64] ;  /* 0x0000000a1219a981 */ /* 0x0000e2000c1e9900 */
[----:B-1----:R-:W-:-:S04]  /*20a0*/  @!P3 LEA R22, P5, R8, R22, 0x2 ;  /* 0x000000160816b211 */ /* 0x002fc800078a10ff */
[----:B------:R-:W-:-:S05]  /*20b0*/  @!P3 LEA.HI.X R23, R8, R23, R9, 0x2, P5 ;  /* 0x000000170817b211 */ /* 0x000fca00028f1409 */
[----:B------:R-:W4:Y:S01]  /*20c0*/  @!P3 LDG.E.CONSTANT R26, desc[UR10][R22.64+0x4] ;  /* 0x0000040a161ab981 */ /* 0x000f22000c1e9900 */
[----:B------:R-:W-:-:S04]  /*20d0*/  @!P4 IMAD.SHL.U32 R9, R24, 0x8, RZ ;  /* 0x000000081809c824 */ /* 0x000fc800078e00ff */
[----:B--2---:R-:W-:-:S05]  /*20e0*/  @!P4 IMAD.WIDE.U32 R20, R9, 0x4, R20 ;  /* 0x000000040914c825 */ /* 0x004fca00078e0014 */
[----:B------:R-:W2:Y:S04]  /*20f0*/  @!P4 LDG.E.CONSTANT R8, desc[UR10][R20.64] ;  /* 0x0000000a1408c981 */ /* 0x000ea8000c1e9900 */
[----:B------:R-:W2:Y:S04]  /*2100*/  @!P4 LDG.E.CONSTANT R9, desc[UR10][R20.64+0x4] ;  /* 0x0000040a1409c981 */ /* 0x000ea8000c1e9900 */
[----:B------:R-:W2:Y:S04]  /*2110*/  @!P4 LDG.E.CONSTANT R10, desc[UR10][R20.64+0x8] ;  /* 0x0000080a140ac981 */ /* 0x000ea8000c1e9900 */
[----:B------:R-:W2:Y:S04]  /*2120*/  @!P4 LDG.E.CONSTANT R11, desc[UR10][R20.64+0xc] ;  /* 0x00000c0a140bc981 */ /* 0x000ea8000c1e9900 */
[----:B------:R-:W5:Y:S04]  /*2130*/  @!P4 LDG.E.CONSTANT R12, desc[UR10][R20.64+0x10] ;  /* 0x0000100a140cc981 */ /* 0x000f68000c1e9900 */
[----:B------:R-:W5:Y:S04]  /*2140*/  @!P4 LDG.E.CONSTANT R13, desc[UR10][R20.64+0x14] ;  /* 0x0000140a140dc981 */ /* 0x000f68000c1e9900 */
[----:B------:R-:W5:Y:S04]  /*2150*/  @!P4 LDG.E.CONSTANT R14, desc[UR10][R20.64+0x18] ;  /* 0x0000180a140ec981 */ /* 0x000f68000c1e9900 */
[----:B------:R1:W5:Y:S01]  /*2160*/  @!P4 LDG.E.CONSTANT R15, desc[UR10][R20.64+0x1c] ;  /* 0x00001c0a140fc981 */ /* 0x000362000c1e9900 */
[----:B------:R-:W0:Y:S01]  /*2170*/  S2UR UR7, SR_CgaCtaId ;  /* 0x00000000000779c3 */ /* 0x000e220000008800 */
[----:B------:R-:W-:-:S02]  /*2180*/  UMOV UR6, 0x400 ;  /* 0x0000040000067882 */ /* 0x000fc40000000000 */
[----:B------:R-:W-:Y:S02]  /*2190*/  UIADD3 UR4, UPT, UPT, UR6, 0x4000, URZ ;  /* 0x0000400006047890 */ /* 0x000fe4000fffe0ff */
[----:B------:R-:W-:Y:S02]  /*21a0*/  UIADD3 UR5, UPT, UPT, UR6, 0x8000, URZ ;  /* 0x0000800006057890 */ /* 0x000fe4000fffe0ff */
[----:B0-----:R-:W-:Y:S02]  /*21b0*/  ULEA UR4, UR7, UR4, 0x18 ;  /* 0x0000000407047291 */ /* 0x001fe4000f8ec0ff */
[----:B------:R-:W-:-:S04]  /*21c0*/  ULEA UR5, UR7, UR5, 0x18 ;  /* 0x0000000507057291 */ /* 0x000fc8000f8ec0ff */
[C---:B------:R-:W-:Y:S02]  /*21d0*/  LEA R18, R24.reuse, UR4, 0x8 ;  /* 0x0000000418127c11 */ /* 0x040fe4000f8e40ff */
[----:B-1----:R-:W-:-:S03]  /*21e0*/  LEA R20, R24, UR5, 0x5 ;  /* 0x0000000518147c11 */ /* 0x002fc6000f8e28ff */
[----:B------:R-:W-:Y:S02]  /*21f0*/  IMAD R22, R3, 0x8, R18 ;  /* 0x0000000803167824 */ /* 0x000fe400078e0212 */
[----:B------:R-:W-:-:S05]  /*2200*/  VIADD R24, R24, 0x1 ;  /* 0x0000000118187836 */ /* 0x000fca0000000000 */
[----:B------:R-:W-:Y:S01]  /*2210*/  ISETP.NE.AND P2, PT, R24, 0x20, PT ;  /* 0x000000201800780c */ /* 0x000fe20003f45270 */
[----:B---3--:R-:W0:Y:S08]  /*2220*/  F2I.TRUNC.NTZ R25, R25 ;  /* 0x0000001900197305 */ /* 0x008e30000020f100 */
[----:B----4-:R-:W1:Y:S01]  /*2230*/  F2I.TRUNC.NTZ R26, R26 ;  /* 0x0000001a001a7305 */ /* 0x010e62000020f100 */
[----:B0-----:R-:W-:-:S05]  /*2240*/  I2FP.F32.S32 R18, R25 ;  /* 0x0000001900127245 */ /* 0x001fca0000201400 */
[----:B------:R0:W-:Y:S01]  /*2250*/  STS [R22], R18 ;  /* 0x0000001216007388 */ /* 0x0001e20000000800 */
[----:B-1----:R-:W-:-:S05]  /*2260*/  I2FP.F32.S32 R19, R26 ;  /* 0x0000001a00137245 */ /* 0x002fca0000201400 */
[----:B------:R0:W-:Y:S04]  /*2270*/  STS [R22+0x4], R19 ;  /* 0x0000041316007388 */ /* 0x0001e80000000800 */
[----:B--2---:R0:W-:Y:S04]  /*2280*/  @!P4 STS.128 [R20], R8 ;  /* 0x000000081400c388 */ /* 0x0041e80000000c00 */
[----:B------:R0:W-:Y:S04]  /*2290*/  @P4 STS.128 [R20], RZ ;  /* 0x000000ff14004388 */ /* 0x0001e80000000c00 */
[----:B-----5:R0:W-:Y:S04]  /*22a0*/  @!P4 STS.128 [R20+0x10], R12 ;  /* 0x0000100c1400c388 */ /* 0x0201e80000000c00 */
[----:B------:R0:W-:Y:S01]  /*22b0*/  @P4 STS.128 [R20+0x10], RZ ;  /* 0x000010ff14004388 */ /* 0x0001e20000000c00 */
[----:B------:R-:W-:Y:S05]  /*22c0*/  @P2 BRA `(.L_x_0) ;  /* 0xfffffffc00382947 */ /* 0x000fea000383ffff */
[----:B------:R-:W1:Y:S01]  /*22d0*/  LDC.64 R44, c[0x0][0x398] ;  /* 0x0000e600ff2c7b82 */ /* 0x000e620000000a00 */
[----:B------:R-:W-:Y:S01]  /*22e0*/  ISETP.GE.AND P0, PT, R2, R17, PT ;  /* 0x000000110200720c */ /* 0x000fe20003f06270 */
[----:B0-----:R-:W-:Y:S02]  /*22f0*/  IMAD.MOV.U32 R18, RZ, RZ, RZ ;  /* 0x000000ffff127224 */ /* 0x001fe400078e00ff */
[----:B------:R-:W-:Y:S02]  /*2300*/  IMAD.MOV.U32 R20, RZ, RZ, RZ ;  /* 0x000000ffff147224 */ /* 0x000fe400078e00ff */
[C---:B------:R-:W-:Y:S02]  /*2310*/  IMAD R13, R17.reuse, 0x3, RZ ;  /* 0x00000003110d7824 */ /* 0x040fe400078e02ff */
[C---:B------:R-:W-:Y:S02]  /*2320*/  IMAD.SHL.U32 R15, R17.reuse, 0x4, RZ ;  /* 0x00000004110f7824 */ /* 0x040fe400078e00ff */
[----:B------:R-:W-:-:S02]  /*2330*/  IMAD.SHL.U32 R11, R17, 0x2, RZ ;  /* 0x00000002110b7824 */ /* 0x000fc400078e00ff */
[----:B------:R-:W-:Y:S02]  /*2340*/  IMAD.MOV.U32 R28, RZ, RZ, RZ ;  /* 0x000000ffff1c7224 */ /* 0x000fe400078e00ff */
[----:B------:R-:W-:Y:S02]  /*2350*/  IMAD.MOV.U32 R30, RZ, RZ, RZ ;  /* 0x000000ffff1e7224 */ /* 0x000fe400078e00ff */
[----:B------:R-:W-:Y:S02]  /*2360*/  IMAD.MOV.U32 R32, RZ, RZ, RZ ;  /* 0x000000ffff207224 */ /* 0x000fe400078e00ff */
[----:B------:R-:W-:Y:S02]  /*2370*/  IMAD.MOV.U32 R24, RZ, RZ, RZ ;  /* 0x000000ffff187224 */ /* 0x000fe400078e00ff */
[----:B------:R-:W-:Y:S02]  /*2380*/  IMAD.MOV.U32 R26, RZ, RZ, RZ ;  /* 0x000000ffff1a7224 */ /* 0x000fe400078e00ff */
[----:B-1----:R-:W-:-:S04]  /*2390*/  IMAD.WIDE R44, R2, 0x4, R44 ;  /* 0x00000004022c7825 */ /* 0x002fc800078e022c */
[----:B------:R-:W-:Y:S02]  /*23a0*/  IMAD.MOV.U32 R34, RZ, RZ, RZ ;  /* 0x000000ffff227224 */ /* 0x000fe400078e00ff */
[----:B------:R-:W-:-:S04]  /*23b0*/  IMAD.WIDE R8, R17, 0x4, R44 ;  /* 0x0000000411087825 */ /* 0x000fc800078e022c */
[--C-:B------:R-:W-:Y:S01]  /*23c0*/  IMAD.WIDE R12, R13, 0x4, R44.reuse ;  /* 0x000000040d0c7825 */ /* 0x100fe200078e022c */
[----:B------:R-:W2:Y:S03]  /*23d0*/  @!P0 LDG.E.CONSTANT R18, desc[UR10][R8.64] ;  /* 0x0000000a08128981 */ /* 0x000ea6000c1e9900 */
[--C-:B------:R-:W-:Y:S01]  /*23e0*/  IMAD.WIDE R14, R15, 0x4, R44.reuse ;  /* 0x000000040f0e7825 */ /* 0x100fe200078e022c */
[----:B------:R0:W3:Y:S03]  /*23f0*/  @!P1 LDG.E.CONSTANT R20, desc[UR10][R8.64+0x4] ;  /* 0x0000040a08149981 */ /* 0x0000e6000c1e9900 */
[----:B------:R-:W-:Y:S01]  /*2400*/  IMAD.WIDE R10, R11, 0x4, R44 ;  /* 0x000000040b0a7825 */ /* 0x000fe200078e022c */
[----:B------:R-:W4:Y:S03]  /*2410*/  @!P0 LDG.E.CONSTANT R28, desc[UR10][R12.64] ;  /* 0x0000000a0c1c8981 */ /* 0x000f26000c1e9900 */
[C---:B------:R-:W-:Y:S01]  /*2420*/  IMAD R19, R17.reuse, 0x5, RZ ;  /* 0x0000000511137824 */ /* 0x040fe200078e02ff */
[----:B------:R1:W5:Y:S01]  /*2430*/  @!P1 LDG.E.CONSTANT R30, desc[UR10][R12.64+0x4] ;  /* 0x0000040a0c1e9981 */ /* 0x000362000c1e9900 */
[----:B------:R-:W-:-:S02]  /*2440*/  IMAD R23, R17, 0x7, RZ ;  /* 0x0000000711177824 */ /* 0x000fc400078e02ff */
[----:B0-----:R-:W-:Y:S01]  /*2450*/  IMAD R9, R17, 0x6, RZ ;  /* 0x0000000611097824 */ /* 0x001fe200078e02ff */
[----:B------:R-:W5:Y:S01]  /*2460*/  @!P0 LDG.E.CONSTANT R32, desc[UR10][R14.64] ;  /* 0x0000000a0e208981 */ /* 0x000f62000c1e9900 */
[----:B------:R-:W-:Y:S02]  /*2470*/  IMAD.MOV.U32 R36, RZ, RZ, RZ ;  /* 0x000000ffff247224 */ /* 0x000fe400078e00ff */
[----:B------:R-:W-:Y:S01]  /*2480*/  IMAD.MOV.U32 R38, RZ, RZ, RZ ;  /* 0x000000ffff267224 */ /* 0x000fe200078e00ff */
[----:B------:R0:W5:Y:S01]  /*2490*/  @!P1 LDG.E.CONSTANT R34, desc[UR10][R14.64+0x4] ;  /* 0x0000040a0e229981 */ /* 0x000162000c1e9900 */
[----:B------:R-:W-:Y:S02]  /*24a0*/  IMAD.MOV.U32 R40, RZ, RZ, RZ ;  /* 0x000000ffff287224 */ /* 0x000fe400078e00ff */
[----:B------:R-:W-:Y:S01]  /*24b0*/  IMAD.MOV.U32 R42, RZ, RZ, RZ ;  /* 0x000000ffff2a7224 */ /* 0x000fe200078e00ff */
[----:B------:R-:W5:Y:S01]  /*24c0*/  @!P0 LDG.E.CONSTANT R24, desc[UR10][R10.64] ;  /* 0x0000000a0a188981 */ /* 0x000f62000c1e9900 */
[----:B------:R-:W-:-:S02]  /*24d0*/  IMAD.MOV.U32 R16, RZ, RZ, RZ ;  /* 0x000000ffff107224 */ /* 0x000fc400078e00ff */
[----:B-1----:R-:W-:Y:S01]  /*24e0*/  IMAD.MOV.U32 R12, RZ, RZ, RZ ;  /* 0x000000ffff0c7224 */ /* 0x002fe200078e00ff */
[----:B------:R1:W5:Y:S01]  /*24f0*/  @!P1 LDG.E.CONSTANT R26, desc[UR10][R10.64+0x4] ;  /* 0x0000040a0a1a9981 */ /* 0x000362000c1e9900 */
[----:B------:R-:W-:Y:S02]  /*2500*/  IMAD.MOV.U32 R48, RZ, RZ, RZ ;  /* 0x000000ffff307224 */ /* 0x000fe400078e00ff */
[----:B0-----:R-:W-:Y:S01]  /*2510*/  IMAD.MOV.U32 R14, RZ, RZ, RZ ;  /* 0x000000ffff0e7224 */ /* 0x001fe200078e00ff */
[----:B------:R-:W5:Y:S01]  /*2520*/  @!P0 LDG.E.CONSTANT R16, desc[UR10][R44.64] ;  /* 0x0000000a2c108981 */ /* 0x000f62000c1e9900 */
[----:B------:R-:W-:-:S03]  /*2530*/  IMAD.WIDE R8, R9, 0x4, R44 ;  /* 0x0000000409087825 */ /* 0x000fc600078e022c */
[----:B------:R-:W5:Y:S01]  /*2540*/  @!P1 LDG.E.CONSTANT R12, desc[UR10][R44.64+0x4] ;  /* 0x0000040a2c0c9981 */ /* 0x000f62000c1e9900 */
[----:B------:R-:W-:-:S03]  /*2550*/  IMAD.WIDE R22, R23, 0x4, R44 ;  /* 0x0000000417167825 */ /* 0x000fc600078e022c */
[----:B------:R-:W5:Y:S01]  /*2560*/  @!P0 LDG.E.CONSTANT R40, desc[UR10][R8.64] ;  /* 0x0000000a08288981 */ /* 0x000f62000c1e9900 */
[----:B-1----:R-:W-:-:S03]  /*2570*/  IMAD.WIDE R10, R19, 0x4, R44 ;  /* 0x00000004130a7825 */ /* 0x002fc600078e022c */
[----:B------:R0:W5:Y:S04]  /*2580*/  @!P1 LDG.E.CONSTANT R42, desc[UR10][R8.64+0x4] ;  /* 0x0000040a082a9981 */ /* 0x000168000c1e9900 */
[----:B------:R-:W5:Y:S04]  /*2590*/  @!P0 LDG.E.CONSTANT R36, desc[UR10][R10.64] ;  /* 0x0000000a0a248981 */ /* 0x000f68000c1e9900 */
[----:B------:R1:W5:Y:S04]  /*25a0*/  @!P1 LDG.E.CONSTANT R38, desc[UR10][R10.64+0x4] ;  /* 0x0000040a0a269981 */ /* 0x000368000c1e9900 */
[----:B------:R-:W5:Y:S04]  /*25b0*/  @!P1 LDG.E.CONSTANT R48, desc[UR10][R22.64+0x4] ;  /* 0x0000040a16309981 */ /* 0x000f68000c1e9900 */
[----:B------:R-:W5:Y:S01]  /*25c0*/  @!P0 LDG.E.CONSTANT R14, desc[UR10][R22.64] ;  /* 0x0000000a160e8981 */ /* 0x000f62000c1e9900 */
[----:B------:R-:W-:-:S04]  /*25d0*/  UIADD3 UR4, UPT, UPT, UR6, 0x8800, URZ ;  /* 0x0000880006047890 */ /* 0x000fc8000fffe0ff */
[----:B------:R-:W-:-:S06]  /*25e0*/  ULEA UR4, UR7, UR4, 0x18 ;  /* 0x0000000407047291 */ /* 0x000fcc000f8ec0ff */
[----:B------:R-:W-:Y:S01]  /*25f0*/  LEA R13, R3, UR4, 0x3 ;  /* 0x00000004030d7c11 */ /* 0x000fe2000f8e18ff */
[----:B------:R-:W-:Y:S01]  /*2600*/  UISETP.GE.AND UP0, UPT, UR8, 0x1, UPT ;  /* 0x000000010800788c */ /* 0x000fe2000bf06270 */
[----:B0-----:R-:W-:Y:S02]  /*2610*/  CS2R R8, SRZ ;  /* 0x0000000000087805 */ /* 0x001fe4000001ff00 */
[----:B-1----:R-:W-:Y:S01]  /*2620*/  CS2R R10, SRZ ;  /* 0x00000000000a7805 */ /* 0x002fe2000001ff00 */
[----:B--2---:R-:W-:Y:S04]  /*2630*/  STS [R13+0x100], R18 ;  /* 0x000100120d007388 */ /* 0x004fe80000000800 */
[----:B---3--:R0:W-:Y:S04]  /*2640*/  STS [R13+0x104], R20 ;  /* 0x000104140d007388 */ /* 0x0081e80000000800 */
[----:B----4-:R-:W-:Y:S04]  /*2650*/  STS [R13+0x300], R28 ;  /* 0x0003001c0d007388 */ /* 0x010fe80000000800 */
[----:B-----5:R-:W-:Y:S04]  /*2660*/  STS [R13+0x304], R30 ;  /* 0x0003041e0d007388 */ /* 0x020fe80000000800 */
[----:B------:R-:W-:Y:S04]  /*2670*/  STS [R13+0x400], R32 ;  /* 0x000400200d007388 */ /* 0x000fe80000000800 */
[----:B------:R-:W-:Y:S04]  /*2680*/  STS [R13+0x404], R34 ;  /* 0x000404220d007388 */ /* 0x000fe80000000800 */
[----:B------:R-:W-:Y:S04]  /*2690*/  STS [R13+0x200], R24 ;  /* 0x000200180d007388 */ /* 0x000fe80000000800 */
[----:B------:R-:W-:Y:S04]  /*26a0*/  STS [R13+0x204], R26 ;  /* 0x0002041a0d007388 */ /* 0x000fe80000000800 */
[----:B------:R-:W-:Y:S04]  /*26b0*/  STS [R13], R16 ;  /* 0x000000100d007388 */ /* 0x000fe80000000800 */
[----:B------:R-:W-:Y:S04]  /*26c0*/  STS [R13+0x4], R12 ;  /* 0x0000040c0d007388 */ /* 0x000fe80000000800 */
[----:B------:R1:W-:Y:S04]  /*26d0*/  STS [R13+0x600], R40 ;  /* 0x000600280d007388 */ /* 0x0003e80000000800 */
[----:B------:R2:W-:Y:S04]  /*26e0*/  STS [R13+0x604], R42 ;  /* 0x0006042a0d007388 */ /* 0x0005e80000000800 */
[----:B------:R2:W-:Y:S04]  /*26f0*/  STS [R13+0x500], R36 ;  /* 0x000500240d007388 */ /* 0x0005e80000000800 */
[----:B------:R2:W-:Y:S04]  /*2700*/  STS [R13+0x504], R38 ;  /* 0x000504260d007388 */ /* 0x0005e80000000800 */
[----:B------:R2:W-:Y:S04]  /*2710*/  STS [R13+0x704], R48 ;  /* 0x000704300d007388 */ /* 0x0005e80000000800 */
[----:B------:R2:W-:Y:S01]  /*2720*/  STS [R13+0x700], R14 ;  /* 0x0007000e0d007388 */ /* 0x0005e20000000800 */
[----:B0-----:R-:W-:-:S02]  /*2730*/  CS2R R20, SRZ ;  /* 0x0000000000147805 */ /* 0x001fc4000001ff00 */
[----:B-1----:R-:W-:Y:S01]  /*2740*/  CS2R R40, SRZ ;  /* 0x0000000000287805 */ /* 0x002fe2000001ff00 */
[----:B------:R-:W-:Y:S06]  /*2750*/  BAR.SYNC.DEFER_BLOCKING 0x0 ;  /* 0x0000000000007b1d */ /* 0x000fec0000010000 */
[----:B------:R-:W-:Y:S05]  /*2760*/  BRA.U !UP0, `(.L_x_1) ;  /* 0x0000002908347547 */ /* 0x000fea000b800000 */
[----:B------:R-:W-:Y:S01]  /*2770*/  IMAD.MOV.U32 R8, RZ, RZ, RZ ;  /* 0x000000ffff087224 */ /* 0x000fe200078e00ff */
[----:B------:R-:W-:Y:S01]  /*2780*/  UMOV UR4, URZ ;  /* 0x000000ff00047c82 */ /* 0x000fe20008000000 */
[----:B------:R-:W-:-:S07]  /*2790*/  IMAD.MOV.U32 R24, RZ, RZ, RZ ;  /* 0x000000ffff187224 */ /* 0x000fce00078e00ff */
.L_x_5:
[----:B------:R-:W0:Y:S01]  /*27a0*/  LDCU UR9, c[0x0][0x3b0] ;  /* 0x00007600ff0977ac */ /* 0x000e220008000800 */
[----:B--2---:R-:W-:Y:S01]  /*27b0*/  VIADD R42, R24, 0x20 ;  /* 0x00000020182a7836 */ /* 0x004fe20000000000 */
[----:B------:R-:W-:-:S04]  /*27c0*/  ULOP3.LUT UR6, UR4, 0x1, URZ, 0x3c, !UPT ;  /* 0x0000000104067892 */ /* 0x000fc8000f8e3cff */
[----:B0-----:R-:W-:-:S13]  /*27d0*/  ISETP.GE.AND P0, PT, R42, UR9, PT ;  /* 0x000000092a007c0c */ /* 0x001fda000bf06270 */
[----:B------:R-:W-:Y:S05]  /*27e0*/  @P0 BRA `(.L_x_2) ;  /* 0x00000020009c0947 */ /* 0x000fea0003800000 */
[----:B------:R-:W0:Y:S01]  /*27f0*/  LDCU UR12, c[0x0][0x3a8] ;  /* 0x00007500ff0c77ac */ /* 0x000e220008000800 */
[----:B------:R-:W1:Y:S01]  /*2800*/  LDC.64 R14, c[0x0][0x380] ;  /* 0x0000e000ff0e7b82 */ /* 0x000e620000000a00 */
[C---:B------:R-:W-:Y:S01]  /*2810*/  VIADD R3, R24.reuse, 0x21 ;  /* 0x0000002118037836 */ /* 0x040fe20000000000 */
[----:B------:R-:W-:Y:S01]  /*2820*/  CS2R R12, SRZ ;  /* 0x00000000000c7805 */ /* 0x000fe2000001ff00 */
[----:B------:R-:W-:Y:S02]  /*2830*/  VIADD R16, R24, 0x22 ;  /* 0x0000002218107836 */ /* 0x000fe40000000000 */
[----:B------:R-:W-:Y:S01]  /*2840*/  IMAD.MOV.U32 R25, RZ, RZ, RZ ;  /* 0x000000ffff197224 */ /* 0x000fe200078e00ff */
[----:B------:R-:W-:Y:S01]  /*2850*/  ISETP.GE.AND P4, PT, R3, UR9, PT ;  /* 0x0000000903007c0c */ /* 0x000fe2000bf86270 */
[----:B------:R-:W-:Y:S01]  /*2860*/  IMAD.IADD R3, R5, 0x1, R24 ;  /* 0x0000000105037824 */ /* 0x000fe200078e0218 */
[----:B------:R-:W-:Y:S01]  /*2870*/  ISETP.GE.AND P0, PT, R16, UR9, PT ;  /* 0x0000000910007c0c */ /* 0x000fe2000bf06270 */
[----:B------:R-:W-:-:S02]  /*2880*/  IMAD.MOV.U32 R53, RZ, RZ, RZ ;  /* 0x000000ffff357224 */ /* 0x000fc400078e00ff */
[C---:B------:R-:W-:Y:S02]  /*2890*/  VIADD R29, R24.reuse, 0x25 ;  /* 0x00000025181d7836 */ /* 0x040fe40000000000 */
[----:B------:R-:W-:Y:S02]  /*28a0*/  IMAD.MOV.U32 R51, RZ, RZ, RZ ;  /* 0x000000ffff337224 */ /* 0x000fe400078e00ff */
[----:B------:R-:W-:Y:S01]  /*28b0*/  VIADD R30, R24, 0x26 ;  /* 0x00000026181e7836 */ /* 0x000fe20000000000 */
[----:B------:R-:W-:Y:S02]  /*28c0*/  CS2R R32, SRZ ;  /* 0x0000000000207805 */ /* 0x000fe4000001ff00 */
[----:B0-----:R-:W-:Y:S01]  /*28d0*/  ISETP.GE.OR P1, PT, R6, UR12, P4 ;  /* 0x0000000c06007c0c */ /* 0x001fe2000a726670 */
[----:B------:R-:W-:Y:S01]  /*28e0*/  VIADD R43, R24, 0x27 ;  /* 0x00000027182b7836 */ /* 0x000fe20000000000 */
[----:B------:R-:W-:Y:S01]  /*28f0*/  ISETP.GE.OR P0, PT, R6, UR12, P0 ;  /* 0x0000000c06007c0c */ /* 0x000fe20008706670 */
[----:B------:R-:W-:-:S02]  /*2900*/  IMAD.MOV.U32 R48, RZ, RZ, RZ ;  /* 0x000000ffff307224 */ /* 0x000fc400078e00ff */
[C---:B------:R-:W-:Y:S02]  /*2910*/  VIADD R49, R24.reuse, 0x28 ;  /* 0x0000002818317836 */ /* 0x040fe40000000000 */
[----:B------:R-:W-:Y:S02]  /*2920*/  IMAD.MOV.U32 R35, RZ, RZ, RZ ;  /* 0x000000ffff237224 */ /* 0x000fe400078e00ff */
[C---:B------:R-:W-:Y:S02]  /*2930*/  VIADD R31, R24.reuse, 0x29 ;  /* 0x00000029181f7836 */ /* 0x040fe40000000000 */
[C---:B------:R-:W-:Y:S02]  /*2940*/  VIADD R39, R24.reuse, 0x2a ;  /* 0x0000002a18277836 */ /* 0x040fe40000000000 */
[C---:B------:R-:W-:Y:S01]  /*2950*/  VIADD R34, R24.reuse, 0x2b ;  /* 0x0000002b18227836 */ /* 0x040fe20000000000 */
[----:B------:R-:W0:Y:S01]  /*2960*/  S2UR UR8, SR_CgaCtaId ;  /* 0x00000000000879c3 */ /* 0x000e220000008800 */
[----:B-1----:R-:W-:Y:S01]  /*2970*/  IMAD.WIDE.U32 R14, R3, 0x4, R14 ;  /* 0x00000004030e7825 */ /* 0x002fe200078e000e */
[----:B------:R-:W-:Y:S01]  /*2980*/  CS2R R26, SRZ ;  /* 0x00000000001a7805 */ /* 0x000fe2000001ff00 */
[----:B------:R-:W-:Y:S01]  /*2990*/  UMOV UR7, 0x400 ;  /* 0x0000040000077882 */ /* 0x000fe20000000000 */
[----:B------:R-:W1:Y:S01]  /*29a0*/  LDCU UR13, c[0x0][0x3ac] ;  /* 0x00007580ff0d77ac */ /* 0x000e620008000800 */
[----:B------:R-:W-:Y:S01]  /*29b0*/  VIADD R3, R24, 0x23 ;  /* 0x0000002318037836 */ /* 0x000fe20000000000 */
[----:B------:R-:W2:Y:S04]  /*29c0*/  @!P1 LDG.E.CONSTANT R13, desc[UR10][R14.64+0x84] ;  /* 0x0000840a0e0d9981 */ /* 0x000ea8000c1e9900 */
[----:B------:R-:W-:Y:S01]  /*29d0*/  ISETP.GE.AND P3, PT, R3, UR9, PT ;  /* 0x0000000903007c0c */ /* 0x000fe2000bf66270 */
[----:B------:R-:W3:Y:S03]  /*29e0*/  @!P0 LDG.E.CONSTANT R12, desc[UR10][R14.64+0x88] ;  /* 0x0000880a0e0c8981 */ /* 0x000ee6000c1e9900 */
[----:B------:R-:W-:-:S13]  /*29f0*/  ISETP.GE.OR P1, PT, R6, UR12, P3 ;  /* 0x0000000c06007c0c */ /* 0x000fda0009f26670 */
[----:B------:R-:W4:Y:S01]  /*2a00*/  @!P1 LDG.E.CONSTANT R25, desc[UR10][R14.64+0x8c] ;  /* 0x00008c0a0e199981 */ /* 0x000f22000c1e9900 */
[----:B------:R-:W-:-:S05]  /*2a10*/  VIADD R3, R24, 0x24 ;  /* 0x0000002418037836 */ /* 0x000fca0000000000 */
[----:B------:R-:W-:-:S04]  /*2a20*/  ISETP.GE.AND P2, PT, R3, UR9, PT ;  /* 0x0000000903007c0c */ /* 0x000fc8000bf46270 */
[C---:B------:R-:W-:Y:S02]  /*2a30*/  ISETP.GE.OR P0, PT, R6.reuse, UR12, P2 ;  /* 0x0000000c06007c0c */ /* 0x040fe40009706670 */
[----:B------:R-:W-:-:S11]  /*2a40*/  ISETP.GE.AND P1, PT, R6, UR12, PT ;  /* 0x0000000c06007c0c */ /* 0x000fd6000bf26270 */
[----:B------:R-:W5:Y:S01]  /*2a50*/  @!P0 LDG.E.CONSTANT R53, desc[UR10][R14.64+0x90] ;  /* 0x0000900a0e358981 */ /* 0x000f62000c1e9900 */
[----:B------:R-:W-:-:S13]  /*2a60*/  ISETP.GE.OR P0, PT, R29, UR9, P1 ;  /* 0x000000091d007c0c */ /* 0x000fda0008f06670 */
[----:B------:R-:W5:Y:S01]  /*2a70*/  @!P0 LDG.E.CONSTANT R51, desc[UR10][R14.64+0x94] ;  /* 0x0000940a0e338981 */ /* 0x000f62000c1e9900 */
[----:B------:R-:W-:-:S13]  /*2a80*/  ISETP.GE.OR P0, PT, R30, UR9, P1 ;  /* 0x000000091e007c0c */ /* 0x000fda0008f06670 */
[----:B------:R-:W5:Y:S01]  /*2a90*/  @!P0 LDG.E.CONSTANT R33, desc[UR10][R14.64+0x98] ;  /* 0x0000980a0e218981 */ /* 0x000f62000c1e9900 */
[----:B------:R-:W-:-:S13]  /*2aa0*/  ISETP.GE.OR P0, PT, R43, UR9, P1 ;  /* 0x000000092b007c0c */ /* 0x000fda0008f06670 */
[----:B------:R-:W5:Y:S01]  /*2ab0*/  @!P0 LDG.E.CONSTANT R48, desc[UR10][R14.64+0x9c] ;  /* 0x00009c0a0e308981 */ /* 0x000f62000c1e9900 */
[----:B------:R-:W-:-:S13]  /*2ac0*/  ISETP.GE.OR P0, PT, R49, UR9, P1 ;  /* 0x0000000931007c0c */ /* 0x000fda0008f06670 */
[----:B------:R-:W5:Y:S01]  /*2ad0*/  @!P0 LDG.E.CONSTANT R35, desc[UR10][R14.64+0xa0] ;  /* 0x0000a00a0e238981 */ /* 0x000f62000c1e9900 */
[----:B------:R-:W-:Y:S02]  /*2ae0*/  ISETP.GE.OR P0, PT, R31, UR9, P1 ;  /* 0x000000091f007c0c */ /* 0x000fe40008f06670 */
[----:B------:R-:W-:Y:S01]  /*2af0*/  ISETP.GE.OR P5, PT, R39, UR9, P1 ;  /* 0x0000000927007c0c */ /* 0x000fe20008fa6670 */
[----:B------:R-:W-:-:S10]  /*2b00*/  IMAD.MOV.U32 R3, RZ, RZ, RZ ;  /* 0x000000ffff037224 */ /* 0x000fd400078e00ff */
[----:B------:R-:W5:Y:S04]  /*2b10*/  @!P0 LDG.E.CONSTANT R32, desc[UR10][R14.64+0xa4] ;  /* 0x0000a40a0e208981 */ /* 0x000f68000c1e9900 */
[----:B------:R-:W5:Y:S01]  /*2b20*/  @!P5 LDG.E.CONSTANT R3, desc[UR10][R14.64+0xa8] ;  /* 0x0000a80a0e03d981 */ /* 0x000f62000c1e9900 */
[----:B------:R-:W-:Y:S01]  /*2b30*/  ISETP.GE.OR P6, PT, R34, UR9, P1 ;  /* 0x0000000922007c0c */ /* 0x000fe20008fc6670 */
[C---:B------:R-:W-:Y:S02]  /*2b40*/  VIADD R36, R24.reuse, 0x2c ;  /* 0x0000002c18247836 */ /* 0x040fe40000000000 */
[C---:B------:R-:W-:Y:S02]  /*2b50*/  VIADD R37, R24.reuse, 0x2d ;  /* 0x0000002d18257836 */ /* 0x040fe40000000000 */
[----:B------:R-:W-:Y:S01]  /*2b60*/  VIADD R38, R24, 0x2e ;  /* 0x0000002e18267836 */ /* 0x000fe20000000000 */
[----:B------:R-:W-:-:S02]  /*2b70*/  ISETP.GE.OR P0, PT, R36, UR9, P1 ;  /* 0x0000000924007c0c */ /* 0x000fc40008f06670 */
[----:B------:R-:W-:-:S05]  /*2b80*/  ISETP.GE.OR P5, PT, R37, UR9, P1 ;  /* 0x0000000925007c0c */ /* 0x000fca0008fa6670 */
[----:B------:R-:W5:Y:S01]  /*2b90*/  @!P6 LDG.E.CONSTANT R27, desc[UR10][R14.64+0xac] ;  /* 0x0000ac0a0e1be981 */ /* 0x000f62000c1e9900 */
[----:B------:R-:W-:Y:S01]  /*2ba0*/  ISETP.GE.OR P6, PT, R38, UR9, P1 ;  /* 0x0000000926007c0c */ /* 0x000fe20008fc6670 */
[----:B------:R-:W-:Y:S01]  /*2bb0*/  IMAD.MOV.U32 R18, RZ, RZ, RZ ;  /* 0x000000ffff127224 */ /* 0x000fe200078e00ff */
[----:B0-----:R-:W-:Y:S01]  /*2bc0*/  ULEA UR5, UR8, UR7, 0x18 ;  /* 0x0000000708057291 */ /* 0x001fe2000f8ec0ff */
[----:B------:R-:W-:-:S03]  /*2bd0*/  IMAD.MOV.U32 R28, RZ, RZ, RZ ;  /* 0x000000ffff1c7224 */ /* 0x000fc600078e00ff */
[----:B------:R-:W-:Y:S01]  /*2be0*/  ULEA UR5, UR6, UR5, 0xd ;  /* 0x0000000506057291 */ /* 0x000fe2000f8e68ff */
[----:B------:R-:W5:Y:S04]  /*2bf0*/  @!P5 LDG.E.CONSTANT R18, desc[UR10][R14.64+0xb4] ;  /* 0x0000b40a0e12d981 */ /* 0x000f68000c1e9900 */
[----:B------:R-:W5:Y:S04]  /*2c00*/  @!P1 LDG.E.CONSTANT R28, desc[UR10][R14.64+0x80] ;  /* 0x0000800a0e1c9981 */ /* 0x000f68000c1e9900 */
[----:B------:R-:W5:Y:S01]  /*2c10*/  @!P6 LDG.E.CONSTANT R26, desc[UR10][R14.64+0xb8] ;  /* 0x0000b80a0e1ae981 */ /* 0x000f62000c1e9900 */
[----:B------:R-:W-:Y:S01]  /*2c20*/  LEA R19, R7, UR5, 0x8 ;  /* 0x0000000507137c11 */ /* 0x000fe2000f8e40ff */
[----:B--2---:R-:W0:Y:S08]  /*2c30*/  F2I.TRUNC.NTZ R17, R13 ;  /* 0x0000000d00117305 */ /* 0x004e30000020f100 */
[----:B---3--:R-:W-:Y:S01]  /*2c40*/  F2I.TRUNC.NTZ R12, R12 ;  /* 0x0000000c000c7305 */ /* 0x008fe2000020f100 */
[----:B0-----:R-:W-:Y:S01]  /*2c50*/  I2FP.F32.S32 R50, R17 ;  /* 0x0000001100327245 */ /* 0x001fe20000201400 */
[----:B------:R-:W-:-:S06]  /*2c60*/  IMAD.MOV.U32 R17, RZ, RZ, RZ ;  /* 0x000000ffff117224 */ /* 0x000fcc00078e00ff */
[----:B----4-:R0:W2:Y:S01]  /*2c70*/  F2I.TRUNC.NTZ R13, R25 ;  /* 0x00000019000d7305 */ /* 0x0100a2000020f100 */
[----:B------:R-:W3:Y:S01]  /*2c80*/  @!P0 LDG.E.CONSTANT R17, desc[UR10][R14.64+0xb0] ;  /* 0x0000b00a0e118981 */ /* 0x000ee2000c1e9900 */
[----:B------:R-:W-:-:S04]  /*2c90*/  ISETP.GE.AND P0, PT, R4, UR12, PT ;  /* 0x0000000c04007c0c */ /* 0x000fc8000bf06270 */
[----:B------:R-:W-:Y:S01]  /*2ca0*/  ISETP.GE.OR P6, PT, R16, UR9, P0 ;  /* 0x0000000910007c0c */ /* 0x000fe200087c6670 */
[----:B------:R4:W-:Y:S01]  /*2cb0*/  STS [R19+0x4], R50 ;  /* 0x0000043213007388 */ /* 0x0009e20000000800 */
[----:B0-----:R-:W-:Y:S01]  /*2cc0*/  IMAD.MOV.U32 R25, RZ, RZ, RZ ;  /* 0x000000ffff197224 */ /* 0x001fe200078e00ff */
[----:B--2---:R-:W-:Y:S02]  /*2cd0*/  I2FP.F32.S32 R52, R13 ;  /* 0x0000000d00347245 */ /* 0x004fe40000201400 */
[----:B----4-:R-:W-:Y:S01]  /*2ce0*/  I2FP.F32.S32 R50, R12 ;  /* 0x0000000c00327245 */ /* 0x010fe20000201400 */
[----:B------:R-:W-:-:S07]  /*2cf0*/  IMAD.WIDE.U32 R12, R24, 0x4, R46 ;  /* 0x00000004180c7825 */ /* 0x000fce00078e002e */
[----:B------:R-:W2:Y:S01]  /*2d00*/  @!P6 LDG.E.CONSTANT R25, desc[UR10][R12.64+0x88] ;  /* 0x0000880a0c19e981 */ /* 0x000ea2000c1e9900 */
[----:B------:R-:W-:Y:S02]  /*2d10*/  PLOP3.LUT P5, PT, PT, PT, PT, 0x8, 0x80 ;  /* 0x000000000080781c */ /* 0x000fe40003fae170 */
[----:B------:R-:W-:Y:S02]  /*2d20*/  @!P0 PLOP3.LUT P5, PT, P4, PT, PT, 0x8, 0x80 ;  /* 0x000000000080881c */ /* 0x000fe400027ae170 */
[C---:B------:R-:W-:Y:S02]  /*2d30*/  ISETP.GE.OR P2, PT, R4.reuse, UR12, P2 ;  /* 0x0000000c04007c0c */ /* 0x040fe40009746670 */
[----:B------:R-:W-:Y:S01]  /*2d40*/  ISETP.GE.OR P3, PT, R4, UR12, P3 ;  /* 0x0000000c04007c0c */ /* 0x000fe20009f66670 */
[----:B------:R-:W-:Y:S01]  /*2d50*/  IMAD.MOV.U32 R16, RZ, RZ, RZ ;  /* 0x000000ffff107224 */ /* 0x000fe200078e00ff */
[----:B------:R-:W-:Y:S01]  /*2d60*/  ISETP.GE.OR P4, PT, R29, UR9, P0 ;  /* 0x000000091d007c0c */ /* 0x000fe20008786670 */
[----:B------:R0:W-:Y:S01]  /*2d70*/  STS [R19+0x8], R50 ;  /* 0x0000083213007388 */ /* 0x0001e20000000800 */
[----:B------:R-:W-:-:S05]  /*2d80*/  IMAD.MOV.U32 R29, RZ, RZ, RZ ;  /* 0x000000ffff1d7224 */ /* 0x000fca00078e00ff */
[----:B------:R-:W4:Y:S01]  /*2d90*/  @P5 LDG.E.CONSTANT R16, desc[UR10][R12.64+0x84] ;  /* 0x0000840a0c105981 */ /* 0x000f22000c1e9900 */
[----:B0-----:R-:W-:-:S03]  /*2da0*/  IMAD.MOV.U32 R50, RZ, RZ, RZ ;  /* 0x000000ffff327224 */ /* 0x001fc600078e00ff */
[----:B------:R-:W4:Y:S01]  /*2db0*/  @!P2 LDG.E.CONSTANT R29, desc[UR10][R12.64+0x90] ;  /* 0x0000900a0c1da981 */ /* 0x000f22000c1e9900 */
[----:B-----5:R-:W0:Y:S03]  /*2dc0*/  F2I.TRUNC.NTZ R33, R33 ;  /* 0x0000002100217305 */ /* 0x020e26000020f100 */
[----:B------:R-:W5:Y:S01]  /*2dd0*/  @!P3 LDG.E.CONSTANT R50, desc[UR10][R12.64+0x8c] ;  /* 0x00008c0a0c32b981 */ /* 0x000f62000c1e9900 */
[----:B------:R-:W-:Y:S02]  /*2de0*/  ISETP.GE.OR P2, PT, R31, UR9, P0 ;  /* 0x000000091f007c0c */ /* 0x000fe40008746670 */
[----:B------:R-:W-:Y:S01]  /*2df0*/  ISETP.GE.OR P3, PT, R30, UR9, P0 ;  /* 0x000000091e007c0c */ /* 0x000fe20008766670 */
[----:B------:R0:W-:Y:S01]  /*2e00*/  STS [R19+0xc], R52 ;  /* 0x00000c3413007388 */ /* 0x0001e20000000800 */
[----:B------:R-:W-:Y:S02]  /*2e10*/  IMAD.MOV.U32 R31, RZ, RZ, RZ ;  /* 0x000000ffff1f7224 */ /* 0x000fe400078e00ff */
[----:B------:R-:W-:-:S06]  /*2e20*/  IMAD.MOV.U32 R30, RZ, RZ, RZ ;  /* 0x000000ffff1e7224 */ /* 0x000fcc00078e00ff */
[----:B------:R-:W5:Y:S01]  /*2e30*/  @!P4 LDG.E.CONSTANT R30, desc[UR10][R12.64+0x94] ;  /* 0x0000940a0c1ec981 */ /* 0x000f62000c1e9900 */
[----:B0-----:R-:W-:Y:S01]  /*2e40*/  I2FP.F32.S32 R52, R33 ;  /* 0x0000002100347245 */ /* 0x001fe20000201400 */
[----:B------:R-:W-:Y:S02]  /*2e50*/  IMAD.MOV.U32 R33, RZ, RZ, RZ ;  /* 0x000000ffff217224 */ /* 0x000fe400078e00ff */
[----:B------:R-:W5:Y:S01]  /*2e60*/  @!P2 LDG.E.CONSTANT R31, desc[UR10][R12.64+0xa4] ;  /* 0x0000a40a0c1fa981 */ /* 0x000f62000c1e9900 */
[----:B------:R-:W-:-:S03]  /*2e70*/  ISETP.GE.OR P2, PT, R34, UR9, P0 ;  /* 0x0000000922007c0c */ /* 0x000fc60008746670 */
[----:B------:R-:W5:Y:S01]  /*2e80*/  @!P3 LDG.E.CONSTANT R33, desc[UR10][R12.64+0x98] ;  /* 0x0000980a0c21b981 */ /* 0x000f62000c1e9900 */
[----:B------:R-:W-:Y:S01]  /*2e90*/  ISETP.GE.OR P3, PT, R39, UR9, P0 ;  /* 0x0000000927007c0c */ /* 0x000fe20008766670 */
[----:B------:R-:W-:Y:S01]  /*2ea0*/  IMAD.MOV.U32 R34, RZ, RZ, RZ ;  /* 0x000000ffff227224 */ /* 0x000fe200078e00ff */
[----:B------:R-:W-:Y:S01]  /*2eb0*/  ISETP.GE.OR P4, PT, R36, UR9, P0 ;  /* 0x0000000924007c0c */ /* 0x000fe20008786670 */
[----:B------:R-:W0:Y:S01]  /*2ec0*/  F2I.TRUNC.NTZ R48, R48 ;  /* 0x0000003000307305 */ /* 0x000e22000020f100 */
[----:B------:R-:W-:Y:S01]  /*2ed0*/  IMAD.MOV.U32 R36, RZ, RZ, RZ ;  /* 0x000000ffff247224 */ /* 0x000fe200078e00ff */
[----:B------:R-:W-:Y:S02]  /*2ee0*/  ISETP.GE.OR P6, PT, R43, UR9, P0 ;  /* 0x000000092b007c0c */ /* 0x000fe400087c6670 */
[----:B------:R-:W-:Y:S02]  /*2ef0*/  ISETP.GE.OR P5, PT, R49, UR9, P0 ;  /* 0x0000000931007c0c */ /* 0x000fe400087a6670 */
[----:B------:R-:W5:Y:S01]  /*2f00*/  @!P2 LDG.E.CONSTANT R34, desc[UR10][R12.64+0xac] ;  /* 0x0000ac0a0c22a981 */ /* 0x000f62000c1e9900 */
[----:B------:R-:W-:Y:S01]  /*2f10*/  ISETP.GE.OR P2, PT, R37, UR9, P0 ;  /* 0x0000000925007c0c */ /* 0x000fe20008746670 */
[----:B------:R-:W1:Y:S02]  /*2f20*/  F2I.TRUNC.NTZ R51, R51 ;  /* 0x0000003300337305 */ /* 0x000e64000020f100 */
[----:B------:R-:W5:Y:S01]  /*2f30*/  @!P3 LDG.E.CONSTANT R36, desc[UR10][R12.64+0xa8] ;  /* 0x0000a80a0c24b981 */ /* 0x000f62000c1e9900 */
[----:B------:R-:W-:Y:S01]  /*2f40*/  ISETP.GE.OR P3, PT, R38, UR9, P0 ;  /* 0x0000000926007c0c */ /* 0x000fe20008766670 */
[----:B------:R-:W-:Y:S01]  /*2f50*/  IMAD.MOV.U32 R43, RZ, RZ, RZ ;  /* 0x000000ffff2b7224 */ /* 0x000fe200078e00ff */
[----:B------:R-:W-:Y:S01]  /*2f60*/  CS2R R38, SRZ ;  /* 0x0000000000267805 */ /* 0x000fe2000001ff00 */
[----:B------:R0:W-:Y:S01]  /*2f70*/  STS [R19+0x18], R52 ;  /* 0x0000183413007388 */ /* 0x0001e20000000800 */
[----:B------:R-:W-:Y:S01]  /*2f80*/  IMAD.MOV.U32 R49, RZ, RZ, RZ ;  /* 0x000000ffff317224 */ /* 0x000fe200078e00ff */
[----:B------:R-:W1:Y:S01]  /*2f90*/  F2I.TRUNC.NTZ R35, R35 ;  /* 0x0000002300237305 */ /* 0x000e62000020f100 */
[----:B------:R-:W-:Y:S01]  /*2fa0*/  IMAD.MOV.U32 R37, RZ, RZ, RZ ;  /* 0x000000ffff257224 */ /* 0x000fe200078e00ff */
[----:B------:R-:W5:Y:S04]  /*2fb0*/  @!P6 LDG.E.CONSTANT R43, desc[UR10][R12.64+0x9c] ;  /* 0x00009c0a0c2be981 */ /* 0x000f68000c1e9900 */
[----:B------:R-:W5:Y:S02]  /*2fc0*/  @!P5 LDG.E.CONSTANT R49, desc[UR10][R12.64+0xa0] ;  /* 0x0000a00a0c31d981 */ /* 0x000f64000c1e9900 */
[----:B------:R-:W1:Y:S01]  /*2fd0*/  F2I.TRUNC.NTZ R32, R32 ;  /* 0x0000002000207305 */ /* 0x000e62000020f100 */
[----:B0-----:R-:W-:Y:S01]  /*2fe0*/  I2FP.F32.S32 R52, R48 ;  /* 0x0000003000347245 */ /* 0x001fe20000201400 */
[----:B------:R-:W-:Y:S01]  /*2ff0*/  VIADD R48, R24, 0x2f ;  /* 0x0000002f18307836 */ /* 0x000fe20000000000 */
[----:B------:R-:W5:Y:S01]  /*3000*/  @!P2 LDG.E.CONSTANT R37, desc[UR10][R12.64+0xb4] ;  /* 0x0000b40a0c25a981 */ /* 0x000f62000c1e9900 */
[----:B-1----:R-:W-:-:S03]  /*3010*/  I2FP.F32.S32 R51, R51 ;  /* 0x0000003300337245 */ /* 0x002fc60000201400 */
[C---:B------:R-:W-:Y:S01]  /*3020*/  ISETP.GE.OR P2, PT, R48.reuse, UR9, P1 ;  /* 0x0000000930007c0c */ /* 0x040fe20008f46670 */
[----:B------:R-:W0:Y:S01]  /*3030*/  F2I.TRUNC.NTZ R53, R53 ;  /* 0x0000003500357305 */ /* 0x000e22000020f100 */
[----:B------:R-:W5:Y:S01]  /*3040*/  @!P3 LDG.E.CONSTANT R39, desc[UR10][R12.64+0xb8] ;  /* 0x0000b80a0c27b981 */ /* 0x000f62000c1e9900 */
[----:B------:R-:W-:Y:S01]  /*3050*/  ISETP.GE.OR P3, PT, R48, UR9, P0 ;  /* 0x0000000930007c0c */ /* 0x000fe20008766670 */
[----:B------:R-:W-:Y:S02]  /*3060*/  IMAD.MOV.U32 R48, RZ, RZ, RZ ;  /* 0x000000ffff307224 */ /* 0x000fe400078e00ff */
[----:B------:R1:W-:Y:S03]  /*3070*/  STS [R19+0x14], R51 ;  /* 0x0000143313007388 */ /* 0x0003e60000000800 */
[----:B------:R-:W0:Y:S01]  /*3080*/  F2I.TRUNC.NTZ R3, R3 ;  /* 0x0000000300037305 */ /* 0x000e22000020f100 */
[----:B------:R0:W-:Y:S04]  /*3090*/  STS [R19+0x1c], R52 ;  /* 0x00001c3413007388 */ /* 0x0001e80000000800 */
[----:B------:R-:W5:Y:S01]  /*30a0*/  @!P2 LDG.E.CONSTANT R48, desc[UR10][R14.64+0xbc] ;  /* 0x0000bc0a0e30a981 */ /* 0x000f62000c1e9900 */
[----:B-1----:R-:W-:Y:S01]  /*30b0*/  I2FP.F32.S32 R51, R35 ;  /* 0x0000002300337245 */ /* 0x002fe20000201400 */
[----:B------:R-:W-:-:S02]  /*30c0*/  IMAD.MOV.U32 R35, RZ, RZ, RZ ;  /* 0x000000ffff237224 */ /* 0x000fc400078e00ff */
[----:B------:R-:W5:Y:S01]  /*30d0*/  @!P4 LDG.E.CONSTANT R38, desc[UR10][R12.64+0xb0] ;  /* 0x0000b00a0c26c981 */ /* 0x000f62000c1e9900 */
[----:B0-----:R-:W-:Y:S01]  /*30e0*/  I2FP.F32.S32 R52, R32 ;  /* 0x0000002000347245 */ /* 0x001fe20000201400 */
[----:B------:R-:W-:Y:S01]  /*30f0*/  VIADD R32, R24, 0x30 ;  /* 0x0000003018207836 */ /* 0x000fe20000000000 */
[----:B------:R-:W-:Y:S01]  /*3100*/  I2FP.F32.S32 R53, R53 ;  /* 0x0000003500357245 */ /* 0x000fe20000201400 */
[----:B------:R-:W5:Y:S03]  /*3110*/  @!P3 LDG.E.CONSTANT R35, desc[UR10][R12.64+0xbc] ;  /* 0x0000bc0a0c23b981 */ /* 0x000f66000c1e9900 */
[C---:B------:R-:W-:Y:S02]  /*3120*/  ISETP.GE.OR P2, PT, R32.reuse, UR9, P1 ;  /* 0x0000000920007c0c */ /* 0x040fe40008f46670 */
[----:B------:R-:W-:Y:S01]  /*3130*/  ISETP.GE.OR P3, PT, R32, UR9, P0 ;  /* 0x0000000920007c0c */ /* 0x000fe20008766670 */
[----:B------:R0:W-:Y:S01]  /*3140*/  STS [R19+0x10], R53 ;  /* 0x0000103513007388 */ /* 0x0001e20000000800 */
[----:B------:R-:W-:Y:S01]  /*3150*/  IMAD.MOV.U32 R32, RZ, RZ, RZ ;  /* 0x000000ffff207224 */ /* 0x000fe200078e00ff */
[----:B0-----:R-:W-:Y:S01]  /*3160*/  I2FP.F32.S32 R53, R3 ;  /* 0x0000000300357245 */ /* 0x001fe20000201400 */
[----:B------:R-:W-:-:S07]  /*3170*/  IMAD.MOV.U32 R3, RZ, RZ, RZ ;  /* 0x000000ffff037224 */ /* 0x000fce00078e00ff */
[----:B------:R-:W5:Y:S04]  /*3180*/  @!P2 LDG.E.CONSTANT R32, desc[UR10][R14.64+0xc0] ;  /* 0x0000c00a0e20a981 */ /* 0x000f68000c1e9900 */
[----:B------:R-:W5:Y:S01]  /*3190*/  @!P3 LDG.E.CONSTANT R3, desc[UR10][R12.64+0xc0] ;  /* 0x0000c00a0c03b981 */ /* 0x000f62000c1e9900 */
[----:B------:R-:W0:Y:S08]  /*31a0*/  F2I.TRUNC.NTZ R27, R27 ;  /* 0x0000001b001b7305 */ /* 0x000e30000020f100 */
[----:B------:R-:W1:Y:S01]  /*31b0*/  F2I.TRUNC.NTZ R18, R18 ;  /* 0x0000001200127305 */ /* 0x000e62000020f100 */
[----:B------:R0:W-:Y:S07]  /*31c0*/  STS [R19+0x28], R53 ;  /* 0x0000283513007388 */ /* 0x0001ee0000000800 */
[----:B------:R-:W1:Y:S08]  /*31d0*/  F2I.TRUNC.NTZ R28, R28 ;  /* 0x0000001c001c7305 */ /* 0x000e70000020f100 */
[----:B------:R-:W1:Y:S01]  /*31e0*/  F2I.TRUNC.NTZ R26, R26 ;  /* 0x0000001a001a7305 */ /* 0x000e62000020f100 */
[----:B0-----:R-:W-:Y:S01]  /*31f0*/  VIADD R53, R24, 0x31 ;  /* 0x0000003118357836 */ /* 0x001fe20000000000 */
[----:B------:R0:W-:Y:S04]  /*3200*/  STS [R19+0x24], R52 ;  /* 0x0000243413007388 */ /* 0x0001e80000000800 */
[C---:B------:R-:W-:Y:S01]  /*3210*/  ISETP.GE.OR P5, PT, R53.reuse, UR9, P1 ;  /* 0x0000000935007c0c */ /* 0x040fe20008fa6670 */
[----:B------:R3:W-:Y:S01]  /*3220*/  STS [R19+0x20], R51 ;  /* 0x0000203313007388 */ /* 0x0007e20000000800 */
[----:B------:R-:W-:-:S02]  /*3230*/  ISETP.GE.OR P4, PT, R53, UR9, P0 ;  /* 0x0000000935007c0c */ /* 0x000fc40008786670 */
[----:B0-----:R-:W-:Y:S02]  /*3240*/  I2FP.F32.S32 R52, R27 ;  /* 0x0000001b00347245 */ /* 0x001fe40000201400 */
[----:B-1----:R-:W-:Y:S01]  /*3250*/  I2FP.F32.S32 R27, R18 ;  /* 0x00000012001b7245 */ /* 0x002fe20000201400 */
[----:B------:R-:W-:Y:S01]  /*3260*/  VIADD R18, R24, 0x32 ;  /* 0x0000003218127836 */ /* 0x000fe20000000000 */
[----:B------:R-:W-:Y:S02]  /*3270*/  I2FP.F32.S32 R28, R28 ;  /* 0x0000001c001c7245 */ /* 0x000fe40000201400 */
[----:B------:R-:W-:Y:S01]  /*3280*/  I2FP.F32.S32 R53, R26 ;  /* 0x0000001a00357245 */ /* 0x000fe20000201400 */
[----:B------:R-:W-:Y:S01]  /*3290*/  STS [R19+0x2c], R52 ;  /* 0x00002c3413007388 */ /* 0x000fe20000000800 */
[----:B------:R-:W-:Y:S01]  /*32a0*/  ISETP.GE.OR P3, PT, R18, UR9, P1 ;  /* 0x0000000912007c0c */ /* 0x000fe20008f66670 */
[----:B------:R-:W-:Y:S01]  /*32b0*/  VIADD R26, R24, 0x33 ;  /* 0x00000033181a7836 */ /* 0x000fe20000000000 */
[----:B------:R-:W-:Y:S01]  /*32c0*/  ISETP.GE.OR P2, PT, R18, UR9, P0 ;  /* 0x0000000912007c0c */ /* 0x000fe20008746670 */
[----:B------:R-:W-:Y:S04]  /*32d0*/  STS [R19+0x34], R27 ;  /* 0x0000341b13007388 */ /* 0x000fe80000000800 */
[----:B------:R-:W-:Y:S04]  /*32e0*/  STS [R19], R28 ;  /* 0x0000001c13007388 */ /* 0x000fe80000000800 */
[----:B------:R-:W-:Y:S01]  /*32f0*/  STS [R19+0x38], R53 ;  /* 0x0000383513007388 */ /* 0x000fe20000000800 */
[----:B------:R-:W-:Y:S01]  /*3300*/  ISETP.GE.OR P6, PT, R26, UR9, P0 ;  /* 0x000000091a007c0c */ /* 0x000fe200087c6670 */
[----:B---3--:R-:W0:Y:S02]  /*3310*/  F2I.TRUNC.NTZ R17, R17 ;  /* 0x0000001100117305 */ /* 0x008e24000020f100 */
[----:B0-----:R-:W-:Y:S01]  /*3320*/  I2FP.F32.S32 R51, R17 ;  /* 0x0000001100337245 */ /* 0x001fe20000201400 */
[----:B------:R-:W-:-:S05]  /*3330*/  IMAD.MOV.U32 R17, RZ, RZ, RZ ;  /* 0x000000ffff117224 */ /* 0x000fca00078e00ff */
[----:B--2---:R-:W0:Y:S01]  /*3340*/  F2I.TRUNC.NTZ R25, R25 ;  /* 0x0000001900197305 */ /* 0x004e22000020f100 */
[----:B------:R1:W-:Y:S04]  /*3350*/  STS [R19+0x30], R51 ;  /* 0x0000303313007388 */ /* 0x0003e80000000800 */
[----:B------:R-:W2:Y:S01]  /*3360*/  @!P5 LDG.E.CONSTANT R17, desc[UR10][R14.64+0xc4] ;  /* 0x0000c40a0e11d981 */ /* 0x000ea2000c1e9900 */
[----:B------:R-:W-:Y:S02]  /*3370*/  ISETP.GE.OR P5, PT, R26, UR9, P1 ;  /* 0x000000091a007c0c */ /* 0x000fe40008fa6670 */
[----:B-1----:R-:W-:-:S06]  /*3380*/  CS2R R18, SRZ ;  /* 0x0000000000127805 */ /* 0x002fcc000001ff00 */
[----:B------:R-:W3:Y:S01]  /*3390*/  @!P4 LDG.E.CONSTANT R18, desc[UR10][R12.64+0xc4] ;  /* 0x0000c40a0c12c981 */ /* 0x000ee2000c1e9900 */
[----:B0-----:R-:W-:Y:S01]  /*33a0*/  I2FP.F32.S32 R28, R25 ;  /* 0x00000019001c7245 */ /* 0x001fe20000201400 */
[----:B------:R-:W-:Y:S01]  /*33b0*/  IMAD.MOV.U32 R25, RZ, RZ, RZ ;  /* 0x000000ffff197224 */ /* 0x000fe200078e00ff */
[----:B------:R-:W-:Y:S01]  /*33c0*/  CS2R R26, SRZ ;  /* 0x00000000001a7805 */ /* 0x000fe2000001ff00 */
[----:B------:R-:W3:Y:S04]  /*33d0*/  @!P3 LDG.E.CONSTANT R19, desc[UR10][R14.64+0xc8] ;  /* 0x0000c80a0e13b981 */ /* 0x000ee8000c1e9900 */
[----:B------:R-:W3:Y:S04]  /*33e0*/  @!P2 LDG.E.CONSTANT R25, desc[UR10][R12.64+0xc8] ;  /* 0x0000c80a0c19a981 */ /* 0x000ee8000c1e9900 */
[----:B------:R-:W3:Y:S04]  /*33f0*/  @!P5 LDG.E.CONSTANT R26, desc[UR10][R14.64+0xcc] ;  /* 0x0000cc0a0e1ad981 */ /* 0x000ee8000c1e9900 */
[----:B------:R-:W3:Y:S01]  /*3400*/  @!P6 LDG.E.CONSTANT R27, desc[UR10][R12.64+0xcc] ;  /* 0x0000cc0a0c1be981 */ /* 0x000ee2000c1e9900 */
[----:B----4-:R-:W0:Y:S01]  /*3410*/  F2I.TRUNC.NTZ R16, R16 ;  /* 0x0000001000107305 */ /* 0x010e22000020f100 */
[----:B------:R-:W-:Y:S01]  /*3420*/  ULEA UR7, UR8, UR7, 0x18 ;  /* 0x0000000708077291 */ /* 0x000fe2000f8ec0ff */
[----:B------:R-:W-:-:S03]  /*3430*/  VIADD R51, R24, 0x34 ;  /* 0x0000003418337836 */ /* 0x000fc60000000000 */
[----:B------:R-:W-:-:S03]  /*3440*/  ULEA UR7, UR6, UR7, 0xd ;  /* 0x0000000706077291 */ /* 0x000fc6000f8e68ff */
[----:B-----5:R-:W1:Y:S01]  /*3450*/  F2I.TRUNC.NTZ R50, R50 ;  /* 0x0000003200327305 */ /* 0x020e62000020f100 */
[----:B------:R-:W-:Y:S02]  /*3460*/  ISETP.GE.OR P2, PT, R51, UR9, P1 ;  /* 0x0000000933007c0c */ /* 0x000fe40008f46670 */
[----:B0-----:R-:W-:Y:S02]  /*3470*/  I2FP.F32.S32 R53, R16 ;  /* 0x0000001000357245 */ /* 0x001fe40000201400 */
[----:B------:R-:W-:-:S03]  /*3480*/  LEA R16, R7, UR7, 0x8 ;  /* 0x0000000707107c11 */ /* 0x000fc6000f8e40ff */
[----:B------:R-:W-:Y:S02]  /*3490*/  F2I.TRUNC.NTZ R29, R29 ;  /* 0x0000001d001d7305 */ /* 0x000fe4000020f100 */
[----:B------:R0:W-:Y:S06]  /*34a0*/  STS [R16+0x88], R28 ;  /* 0x0000881c10007388 */ /* 0x0001ec0000000800 */
[----:B------:R-:W4:Y:S01]  /*34b0*/  F2I.TRUNC.NTZ R30, R30 ;  /* 0x0000001e001e7305 */ /* 0x000f22000020f100 */
[----:B------:R1:W-:Y:S01]  /*34c0*/  STS [R16+0x84], R53 ;  /* 0x0000843510007388 */ /* 0x0003e20000000800 */
[----:B0-----:R-:W-:Y:S01]  /*34d0*/  IMAD.MOV.U32 R28, RZ, RZ, RZ ;  /* 0x000000ffff1c7224 */ /* 0x001fe200078e00ff */
[----:B-1----:R-:W-:Y:S01]  /*34e0*/  I2FP.F32.S32 R53, R50 ;  /* 0x0000003200357245 */ /* 0x002fe20000201400 */
[----:B------:R-:W-:-:S04]  /*34f0*/  VIADD R50, R24, 0x35 ;  /* 0x0000003518327836 */ /* 0x000fc80000000000 */
[----:B------:R-:W5:Y:S01]  /*3500*/  @!P2 LDG.E.CONSTANT R28, desc[UR10][R14.64+0xd0] ;  /* 0x0000d00a0e1ca981 */ /* 0x000f62000c1e9900 */
[----:B------:R-:W-:Y:S01]  /*3510*/  ISETP.GE.OR P6, PT, R51, UR9, P0 ;  /* 0x0000000933007c0c */ /* 0x000fe200087c6670 */
[----:B------:R-:W0:Y:S01]  /*3520*/  F2I.TRUNC.NTZ R33, R33 ;  /* 0x0000002100217305 */ /* 0x000e22000020f100 */
[C---:B------:R-:W-:Y:S02]  /*3530*/  ISETP.GE.OR P2, PT, R50.reuse, UR9, P1 ;  /* 0x0000000932007c0c */ /* 0x040fe40008f46670 */
[----:B------:R-:W-:Y:S01]  /*3540*/  ISETP.GE.OR P5, PT, R50, UR9, P0 ;  /* 0x0000000932007c0c */ /* 0x000fe200087a6670 */
[----:B------:R-:W-:Y:S01]  /*3550*/  VIADD R50, R24, 0x36 ;  /* 0x0000003618327836 */ /* 0x000fe20000000000 */
[----:B------:R1:W-:Y:S01]  /*3560*/  STS [R16+0x8c], R53 ;  /* 0x00008c3510007388 */ /* 0x0003e20000000800 */
[----:B----4-:R-:W-:-:S03]  /*3570*/  I2FP.F32.S32 R52, R30 ;  /* 0x0000001e00347245 */ /* 0x010fc60000201400 */
[C---:B------:R-:W-:Y:S02]  /*3580*/  ISETP.GE.OR P3, PT, R50.reuse, UR9, P1 ;  /* 0x0000000932007c0c */ /* 0x040fe40008f66670 */
[----:B------:R-:W-:Y:S02]  /*3590*/  ISETP.GE.OR P4, PT, R50, UR9, P0 ;  /* 0x0000000932007c0c */ /* 0x000fe40008786670 */
[----:B------:R4:W-:Y:S01]  /*35a0*/  F2I.TRUNC.NTZ R50, R31 ;  /* 0x0000001f00327305 */ /* 0x0009e2000020f100 */
[----:B-1----:R-:W-:Y:S01]  /*35b0*/  I2FP.F32.S32 R53, R29 ;  /* 0x0000001d00357245 */ /* 0x002fe20000201400 */
[----:B------:R-:W-:Y:S02]  /*35c0*/  IMAD.MOV.U32 R29, RZ, RZ, RZ ;  /* 0x000000ffff1d7224 */ /* 0x000fe400078e00ff */
[----:B------:R-:W-:Y:S01]  /*35d0*/  VIADD R51, R24, 0x37 ;  /* 0x0000003718337836 */ /* 0x000fe20000000000 */
[----:B----4-:R-:W-:-:S03]  /*35e0*/  CS2R R30, SRZ ;  /* 0x00000000001e7805 */ /* 0x010fc6000001ff00 */
[----:B------:R-:W1:Y:S01]  /*35f0*/  F2I.TRUNC.NTZ R43, R43 ;  /* 0x0000002b002b7305 */ /* 0x000e62000020f100 */
[----:B------:R-:W4:Y:S01]  /*3600*/  @!P6 LDG.E.CONSTANT R29, desc[UR10][R12.64+0xd0] ;  /* 0x0000d00a0c1de981 */ /* 0x000f22000c1e9900 */
[----:B------:R-:W-:-:S03]  /*3610*/  ISETP.GE.OR P6, PT, R51, UR9, P1 ;  /* 0x0000000933007c0c */ /* 0x000fc60008fc6670 */
[----:B------:R-:W4:Y:S01]  /*3620*/  @!P2 LDG.E.CONSTANT R30, desc[UR10][R14.64+0xd4] ;  /* 0x0000d40a0e1ea981 */ /* 0x000f22000c1e9900 */
[----:B------:R-:W-:Y:S02]  /*3630*/  ISETP.GE.OR P2, PT, R51, UR9, P0 ;  /* 0x0000000933007c0c */ /* 0x000fe40008746670 */
[----:B------:R-:W1:Y:S01]  /*3640*/  F2I.TRUNC.NTZ R49, R49 ;  /* 0x0000003100317305 */ /* 0x000e62000020f100 */
[----:B0-----:R-:W-:Y:S01]  /*3650*/  I2FP.F32.S32 R33, R33 ;  /* 0x0000002100217245 */ /* 0x001fe20000201400 */
[----:B------:R0:W-:Y:S04]  /*3660*/  STS [R16+0x94], R52 ;  /* 0x0000943410007388 */ /* 0x0001e80000000800 */
[----:B------:R-:W-:Y:S02]  /*3670*/  STS [R16+0x90], R53 ;  /* 0x0000903510007388 */ /* 0x000fe40000000800 */
[----:B------:R-:W1:Y:S02]  /*3680*/  F2I.TRUNC.NTZ R51, R34 ;  /* 0x0000002200337305 */ /* 0x000e64000020f100 */
[----:B------:R1:W-:Y:S01]  /*3690*/  STS [R16+0x98], R33 ;  /* 0x0000982110007388 */ /* 0x0003e20000000800 */
[----:B0-----:R-:W-:Y:S01]  /*36a0*/  VIADD R52, R24, 0x38 ;  /* 0x0000003818347836 */ /* 0x001fe20000000000 */
[----:B-1----:R-:W-:-:S02]  /*36b0*/  I2FP.F32.S32 R43, R43 ;  /* 0x0000002b002b7245 */ /* 0x002fc40000201400 */
[----:B------:R-:W4:Y:S01]  /*36c0*/  @!P5 LDG.E.CONSTANT R31, desc[UR10][R12.64+0xd4] ;  /* 0x0000d40a0c1fd981 */ /* 0x000f22000c1e9900 */
[----:B------:R-:W-:Y:S01]  /*36d0*/  IMAD.MOV.U32 R33, RZ, RZ, RZ ;  /* 0x000000ffff217224 */ /* 0x000fe200078e00ff */
[----:B------:R-:W-:Y:S02]  /*36e0*/  I2FP.F32.S32 R53, R49 ;  /* 0x0000003100357245 */ /* 0x000fe40000201400 */
[----:B------:R-:W-:-:S03]  /*36f0*/  ISETP.GE.OR P5, PT, R52, UR9, P1 ;  /* 0x0000000934007c0c */ /* 0x000fc60008fa6670 */
[----:B------:R-:W4:Y:S01]  /*3700*/  @!P3 LDG.E.CONSTANT R33, desc[UR10][R14.64+0xd8] ;  /* 0x0000d80a0e21b981 */ /* 0x000f22000c1e9900 */
[----:B------:R-:W-:Y:S02]  /*3710*/  ISETP.GE.OR P3, PT, R52, UR9, P0 ;  /* 0x0000000934007c0c */ /* 0x000fe40008766670 */
[----:B------:R-:W-:Y:S01]  /*3720*/  I2FP.F32.S32 R49, R50 ;  /* 0x0000003200317245 */ /* 0x000fe20000201400 */
[----:B------:R-:W0:Y:S01]  /*3730*/  F2I.TRUNC.NTZ R52, R37 ;  /* 0x0000002500347305 */ /* 0x000e22000020f100 */
[----:B------:R-:W-:Y:S01]  /*3740*/  I2FP.F32.S32 R51, R51 ;  /* 0x0000003300337245 */ /* 0x000fe20000201400 */
[----:B------:R1:W-:Y:S04]  /*3750*/  STS [R16+0x9c], R43 ;  /* 0x00009c2b10007388 */ /* 0x0003e80000000800 */
[----:B------:R0:W-:Y:S02]  /*3760*/  STS [R16+0xa4], R49 ;  /* 0x0000a43110007388 */ /* 0x0001e40000000800 */
[----:B------:R-:W-:Y:S02]  /*3770*/  F2I.TRUNC.NTZ R35, R35 ;  /* 0x0000002300237305 */ /* 0x000fe4000020f100 */
[----:B------:R-:W-:Y:S06]  /*3780*/  STS [R16+0xac], R51 ;  /* 0x0000ac3310007388 */ /* 0x000fec0000000800 */
[----:B-1----:R1:W1:Y:S01]  /*3790*/  F2I.TRUNC.NTZ R43, R36 ;  /* 0x00000024002b7305 */ /* 0x002262000020f100 */
[----:B------:R1:W-:Y:S01]  /*37a0*/  STS [R16+0xa0], R53 ;  /* 0x0000a03510007388 */ /* 0x0003e20000000800 */
[----:B------:R-:W-:-:S06]  /*37b0*/  IMAD.MOV.U32 R34, RZ, RZ, RZ ;  /* 0x000000ffff227224 */ /* 0x000fcc00078e00ff */
[----:B0-----:R-:W0:Y:S01]  /*37c0*/  F2I.TRUNC.NTZ R49, R38 ;  /* 0x0000002600317305 */ /* 0x001e22000020f100 */
[----:B-1----:R-:W-:Y:S01]  /*37d0*/  CS2R R36, SRZ ;  /* 0x0000000000247805 */ /* 0x002fe2000001ff00 */
[C---:B------:R-:W-:Y:S01]  /*37e0*/  VIADD R50, R24.reuse, 0x39 ;  /* 0x0000003918327836 */ /* 0x040fe20000000000 */
[----:B------:R-:W4:Y:S01]  /*37f0*/  @!P4 LDG.E.CONSTANT R34, desc[UR10][R12.64+0xd8] ;  /* 0x0000d80a0c22c981 */ /* 0x000f22000c1e9900 */
[----:B------:R-:W-:-:S03]  /*3800*/  VIADD R53, R24, 0x3a ;  /* 0x0000003a18357836 */ /* 0x000fc60000000000 */
[----:B------:R-:W4:Y:S01]  /*3810*/  @!P2 LDG.E.CONSTANT R37, desc[UR10][R12.64+0xdc] ;  /* 0x0000dc0a0c25a981 */ /* 0x000f22000c1e9900 */
[----:B------:R1:W-:Y:S01]  /*3820*/  F2I.TRUNC.NTZ R51, R39 ;  /* 0x0000002700337305 */ /* 0x0003e2000020f100 */
[----:B------:R-:W-:-:S07]  /*3830*/  ISETP.GE.OR P2, PT, R53, UR9, P1 ;  /* 0x0000000935007c0c */ /* 0x000fce0008f46670 */
[----:B------:R-:W0:Y:S01]  /*3840*/  F2I.TRUNC.NTZ R32, R32 ;  /* 0x0000002000207305 */ /* 0x000e22000020f100 */
[----:B-1----:R-:W-:Y:S02]  /*3850*/  CS2R R38, SRZ ;  /* 0x0000000000267805 */ /* 0x002fe4000001ff00 */
[----:B------:R-:W-:Y:S01]  /*3860*/  ISETP.GE.OR P4, PT, R50, UR9, P1 ;  /* 0x0000000932007c0c */ /* 0x000fe20008f86670 */
[----:B------:R-:W4:Y:S04]  /*3870*/  @!P6 LDG.E.CONSTANT R36, desc[UR10][R14.64+0xdc] ;  /* 0x0000dc0a0e24e981 */ /* 0x000f28000c1e9900 */
[----:B------:R-:W4:Y:S01]  /*3880*/  @!P5 LDG.E.CONSTANT R38, desc[UR10][R14.64+0xe0] ;  /* 0x0000e00a0e26d981 */ /* 0x000f22000c1e9900 */
[----:B------:R-:W1:Y:S01]  /*3890*/  F2I.TRUNC.NTZ R3, R3 ;  /* 0x0000000300037305 */ /* 0x000e62000020f100 */
[----:B------:R-:W-:-:S02]  /*38a0*/  ISETP.GE.OR P5, PT, R53, UR9, P0 ;  /* 0x0000000935007c0c */ /* 0x000fc400087a6670 */
[----:B------:R-:W-:Y:S02]  /*38b0*/  I2FP.F32.S32 R53, R52 ;  /* 0x0000003400357245 */ /* 0x000fe40000201400 */
[----:B------:R-:W-:Y:S02]  /*38c0*/  I2FP.F32.S32 R43, R43 ;  /* 0x0000002b002b7245 */ /* 0x000fe40000201400 */
[----:B------:R-:W4:Y:S01]  /*38d0*/  @!P4 LDG.E.CONSTANT R39, desc[UR10][R14.64+0xe4] ;  /* 0x0000e40a0e27c981 */ /* 0x000f22000c1e9900 */
[----:B------:R-:W1:Y:S03]  /*38e0*/  F2I.TRUNC.NTZ R48, R48 ;  /* 0x0000003000307305 */ /* 0x000e66000020f100 */
[----:B------:R0:W-:Y:S01]  /*38f0*/  STS [R16+0xb4], R53 ;  /* 0x0000b43510007388 */ /* 0x0001e20000000800 */
[----:B------:R-:W-:-:S03]  /*3900*/  VIADD R52, R24, 0x3b ;  /* 0x0000003b18347836 */ /* 0x000fc60000000000 */
[----:B------:R1:W-:Y:S01]  /*3910*/  STS [R16+0xa8], R43 ;  /* 0x0000a82b10007388 */ /* 0x0003e20000000800 */
[----:B0-----:R-:W-:Y:S01]  /*3920*/  I2FP.F32.S32 R53, R35 ;  /* 0x0000002300357245 */ /* 0x001fe20000201400 */
[----:B-1----:R-:W-:-:S04]  /*3930*/  IMAD.MOV.U32 R43, RZ, RZ, RZ ;  /* 0x000000ffff2b7224 */ /* 0x002fc800078e00ff */
[----:B------:R0:W-:Y:S01]  /*3940*/  STS [R16+0xbc], R53 ;  /* 0x0000bc3510007388 */ /* 0x0001e20000000800 */
[----:B------:R-:W-:Y:S02]  /*3950*/  I2FP.F32.S32 R49, R49 ;  /* 0x0000003100317245 */ /* 0x000fe40000201400 */
[C---:B------:R-:W-:Y:S01]  /*3960*/  ISETP.GE.OR P4, PT, R52.reuse, UR9, P0 ;  /* 0x0000000934007c0c */ /* 0x040fe20008786670 */
[----:B------:R-:W4:Y:S01]  /*3970*/  @!P3 LDG.E.CONSTANT R43, desc[UR10][R12.64+0xe0] ;  /* 0x0000e00a0c2bb981 */ /* 0x000f22000c1e9900 */
[----:B------:R-:W-:Y:S02]  /*3980*/  ISETP.GE.OR P3, PT, R52, UR9, P1 ;  /* 0x0000000934007c0c */ /* 0x000fe40008f66670 */
[----:B0-----:R-:W-:Y:S02]  /*3990*/  I2FP.F32.S32 R53, R32 ;  /* 0x0000002000357245 */ /* 0x001fe40000201400 */
[----:B------:R-:W-:Y:S02]  /*39a0*/  I2FP.F32.S32 R32, R3 ;  /* 0x0000000300207245 */ /* 0x000fe40000201400 */
[----:B------:R-:W-:-:S02]  /*39b0*/  I2FP.F32.S32 R52, R51 ;  /* 0x0000003300347245 */ /* 0x000fc40000201400 */
[----:B------:R-:W-:Y:S01]  /*39c0*/  I2FP.F32.S32 R51, R48 ;  /* 0x0000003000337245 */ /* 0x000fe20000201400 */
[----:B------:R0:W-:Y:S01]  /*39d0*/  STS [R16+0xc0], R32 ;  /* 0x0000c02010007388 */ /* 0x0001e20000000800 */
[----:B------:R-:W-:-:S03]  /*39e0*/  ISETP.GE.OR P6, PT, R50, UR9, P0 ;  /* 0x0000000932007c0c */ /* 0x000fc600087c6670 */
[----:B------:R1:W-:Y:S01]  /*39f0*/  STS [R16+0xb0], R49 ;  /* 0x0000b03110007388 */ /* 0x0003e20000000800 */
[----:B------:R-:W-:Y:S01]  /*3a00*/  P2R R50, PR, RZ, 0x40 ;  /* 0x00000040ff327803 */ /* 0x000fe20000000000 */
[----:B0-----:R-:W-:Y:S02]  /*3a10*/  VIADD R32, R24, 0x3e ;  /* 0x0000003e18207836 */ /* 0x001fe40000000000 */
[----:B------:R0:W-:Y:S01]  /*3a20*/  STS [R16+0x3c], R51 ;  /* 0x00003c3310007388 */ /* 0x0001e20000000800 */
[----:B-1----:R-:W-:Y:S02]  /*3a30*/  CS2R R48, SRZ ;  /* 0x0000000000307805 */ /* 0x002fe4000001ff00 */
[----:B------:R-:W-:Y:S01]  /*3a40*/  ISETP.GE.OR P6, PT, R32, UR9, P1 ;  /* 0x0000000920007c0c */ /* 0x000fe20008fc6670 */
[----:B------:R-:W-:-:S03]  /*3a50*/  IMAD.MOV.U32 R3, RZ, RZ, RZ ;  /* 0x000000ffff037224 */ /* 0x000fc600078e00ff */
[----:B------:R-:W4:Y:S01]  /*3a60*/  @!P2 LDG.E.CONSTANT R48, desc[UR10][R14.64+0xe8] ;  /* 0x0000e80a0e30a981 */ /* 0x000f22000c1e9900 */
[----:B0-----:R-:W-:Y:S02]  /*3a70*/  VIADD R51, R24, 0x3c ;  /* 0x0000003c18337836 */ /* 0x001fe40000000000 */
[----:B------:R-:W-:Y:S01]  /*3a80*/  IMAD.MOV.U32 R35, RZ, RZ, RZ ;  /* 0x000000ffff237224 */ /* 0x000fe200078e00ff */
[----:B------:R0:W-:Y:S02]  /*3a90*/  STS [R16+0xb8], R52 ;  /* 0x0000b83410007388 */ /* 0x0001e40000000800 */
[----:B------:R-:W-:-:S03]  /*3aa0*/  ISETP.GE.OR P2, PT, R51, UR9, P1 ;  /* 0x0000000933007c0c */ /* 0x000fc60008f46670 */
[----:B------:R-:W4:Y:S01]  /*3ab0*/  @!P6 LDG.E.CONSTANT R3, desc[UR10][R14.64+0xf8] ;  /* 0x0000f80a0e03e981 */ /* 0x000f22000c1e9900 */
[----:B------:R-:W-:Y:S01]  /*3ac0*/  ISETP.NE.AND P6, PT, R50, RZ, PT ;  /* 0x000000ff3200720c */ /* 0x000fe20003fc5270 */
[C---:B------:R-:W-:Y:S02]  /*3ad0*/  VIADD R50, R24.reuse, 0x3f ;  /* 0x0000003f18327836 */ /* 0x040fe40000000000 */
[----:B------:R-:W4:Y:S01]  /*3ae0*/  @!P3 LDG.E.CONSTANT R49, desc[UR10][R14.64+0xec] ;  /* 0x0000ec0a0e31b981 */ /* 0x000f22000c1e9900 */
[----:B0-----:R-:W-:-:S05]  /*3af0*/  VIADD R52, R24, 0x3d ;  /* 0x0000003d18347836 */ /* 0x001fca0000000000 */
[----:B------:R-:W4:Y:S01]  /*3b00*/  @!P2 LDG.E.CONSTANT R35, desc[UR10][R14.64+0xf0] ;  /* 0x0000f00a0e23a981 */ /* 0x000f22000c1e9900 */
[----:B------:R-:W-:Y:S02]  /*3b10*/  ISETP.GE.OR P2, PT, R52, UR9, P1 ;  /* 0x0000000934007c0c */ /* 0x000fe40008f46670 */
[----:B------:R-:W-:Y:S01]  /*3b20*/  ISETP.GE.OR P1, PT, R50, UR9, P1 ;  /* 0x0000000932007c0c */ /* 0x000fe20008f26670 */
[----:B------:R0:W-:Y:S01]  /*3b30*/  STS [R16+0x40], R53 ;  /* 0x0000403510007388 */ /* 0x0001e20000000800 */
[----:B------:R-:W-:Y:S01]  /*3b40*/  ISETP.GE.OR P3, PT, R51, UR9, P0 ;  /* 0x0000000933007c0c */ /* 0x000fe20008766670 */
[----:B------:R-:W-:-:S08]  /*3b50*/  IMAD.MOV.U32 R51, RZ, RZ, RZ ;  /* 0x000000ffff337224 */ /* 0x000fd000078e00ff */
[----:B------:R-:W4:Y:S01]  /*3b60*/  @!P2 LDG.E.CONSTANT R51, desc[UR10][R14.64+0xf4] ;  /* 0x0000f40a0e33a981 */ /* 0x000f22000c1e9900 */
[----:B------:R-:W-:Y:S01]  /*3b70*/  ISETP.GE.OR P2, PT, R52, UR9, P0 ;  /* 0x0000000934007c0c */ /* 0x000fe20008746670 */
[----:B--2---:R-:W0:Y:S08]  /*3b80*/  F2I.TRUNC.NTZ R17, R17 ;  /* 0x0000001100117305 */ /* 0x004e30000020f100 */
[----:B---3--:R-:W1:Y:S08]  /*3b90*/  F2I.TRUNC.NTZ R18, R18 ;  /* 0x0000001200127305 */ /* 0x008e70000020f100 */
[----:B------:R-:W2:Y:S01]  /*3ba0*/  F2I.TRUNC.NTZ R19, R19 ;  /* 0x0000001300137305 */ /* 0x000ea2000020f100 */
[----:B0-----:R-:W-:Y:S01]  /*3bb0*/  I2FP.F32.S32 R53, R17 ;  /* 0x0000001100357245 */ /* 0x001fe20000201400 */
[----:B------:R-:W-:-:S06]  /*3bc0*/  IMAD.MOV.U32 R17, RZ, RZ, RZ ;  /* 0x000000ffff117224 */ /* 0x000fcc00078e00ff */
[----:B------:R-:W0:Y:S01]  /*3bd0*/  F2I.TRUNC.NTZ R25, R25 ;  /* 0x0000001900197305 */ /* 0x000e22000020f100 */
[----:B-1----:R-:W-:Y:S01]  /*3be0*/  I2FP.F32.S32 R18, R18 ;  /* 0x0000001200127245 */ /* 0x002fe20000201400 */
[----:B------:R2:W3:Y:S06]  /*3bf0*/  @!P1 LDG.E.CONSTANT R17, desc[UR10][R14.64+0xfc] ;  /* 0x0000fc0a0e119981 */ /* 0x0004ec000c1e9900 */
[----:B------:R-:W1:Y:S01]  /*3c00*/  F2I.TRUNC.NTZ R26, R26 ;  /* 0x0000001a001a7305 */ /* 0x000e62000020f100 */
[----:B------:R0:W-:Y:S07]  /*3c10*/  STS [R16+0xc4], R18 ;  /* 0x0000c41210007388 */ /* 0x0001ee0000000800 */
[----:B------:R-:W1:Y:S01]  /*3c20*/  F2I.TRUNC.NTZ R27, R27 ;  /* 0x0000001b001b7305 */ /* 0x000e62000020f100 */
[----:B--2---:R-:W-:Y:S01]  /*3c30*/  I2FP.F32.S32 R15, R19 ;  /* 0x00000013000f7245 */ /* 0x004fe20000201400 */
[----:B------:R-:W-:Y:S01]  /*3c40*/  IMAD.MOV.U32 R52, RZ, RZ, RZ ;  /* 0x000000ffff347224 */ /* 0x000fe200078e00ff */
[----:B0-----:R-:W-:-:S02]  /*3c50*/  CS2R R18, SRZ ;  /* 0x0000000000127805 */ /* 0x001fc4000001ff00 */
[----:B------:R-:W-:Y:S01]  /*3c60*/  ISETP.GE.AND P1, PT, R50, UR9, PT ;  /* 0x0000000932007c0c */ /* 0x000fe2000bf26270 */
[----:B------:R0:W-:Y:S03]  /*3c70*/  STS [R16+0x44], R53 ;  /* 0x0000443510007388 */ /* 0x0001e60000000800 */
[----:B------:R-:W-:Y:S01]  /*3c80*/  ISETP.GE.OR P1, PT, R4, UR12, P1 ;  /* 0x0000000c04007c0c */ /* 0x000fe20008f26670 */
[----:B------:R-:W2:Y:S01]  /*3c90*/  @!P0 LDG.E.CONSTANT R52, desc[UR10][R12.64+0x80] ;  /* 0x0000800a0c348981 */ /* 0x000ea2000c1e9900 */
[----:B------:R-:W-:-:S03]  /*3ca0*/  ISETP.GE.OR P0, PT, R32, UR9, P0 ;  /* 0x0000000920007c0c */ /* 0x000fc60008706670 */
[----:B------:R5:W-:Y:S01]  /*3cb0*/  STS [R16+0x48], R15 ;  /* 0x0000480f10007388 */ /* 0x000be20000000800 */
[----:B------:R-:W2:Y:S01]  /*3cc0*/  LDCU UR12, c[0x0][0x3ac] ;  /* 0x00007580ff0c77ac */ /* 0x000ea20008000800 */
[----:B0-----:R-:W-:Y:S02]  /*3cd0*/  I2FP.F32.S32 R53, R25 ;  /* 0x0000001900357245 */ /* 0x001fe40000201400 */
[----:B-1----:R-:W-:Y:S01]  /*3ce0*/  I2FP.F32.S32 R25, R26 ;  /* 0x0000001a00197245 */ /* 0x002fe20000201400 */
[----:B------:R-:W2:Y:S01]  /*3cf0*/  @!P6 LDG.E.CONSTANT R19, desc[UR10][R12.64+0xe4] ;  /* 0x0000e40a0c13e981 */ /* 0x000ea2000c1e9900 */
[----:B------:R-:W-:-:S03]  /*3d00*/  I2FP.F32.S32 R26, R27 ;  /* 0x0000001b001a7245 */ /* 0x000fc60000201400 */
[----:B------:R-:W2:Y:S01]  /*3d10*/  @!P5 LDG.E.CONSTANT R18, desc[UR10][R12.64+0xe8] ;  /* 0x0000e80a0c12d981 */ /* 0x000ea2000c1e9900 */
[----:B-----5:R-:W-:-:S03]  /*3d20*/  CS2R R14, SRZ ;  /* 0x00000000000e7805 */ /* 0x020fc6000001ff00 */
[----:B------:R0:W-:Y:S04]  /*3d30*/  STS [R16+0xcc], R26 ;  /* 0x0000cc1a10007388 */ /* 0x0001e80000000800 */
[----:B------:R-:W5:Y:S04]  /*3d40*/  @!P3 LDG.E.CONSTANT R14, desc[UR10][R12.64+0xf0] ;  /* 0x0000f00a0c0eb981 */ /* 0x000f68000c1e9900 */
[----:B------:R1:W-:Y:S01]  /*3d50*/  STS [R16+0x4c], R25 ;  /* 0x00004c1910007388 */ /* 0x0003e20000000800 */
[----:B0-----:R-:W-:-:S03]  /*3d60*/  CS2R R26, SRZ ;  /* 0x00000000001a7805 */ /* 0x001fc6000001ff00 */
[----:B------:R-:W5:Y:S04]  /*3d70*/  @!P4 LDG.E.CONSTANT R15, desc[UR10][R12.64+0xec] ;  /* 0x0000ec0a0c0fc981 */ /* 0x000f68000c1e9900 */
[----:B------:R-:W5:Y:S04]  /*3d80*/  @!P0 LDG.E.CONSTANT R27, desc[UR10][R12.64+0xf8] ;  /* 0x0000f80a0c1b8981 */ /* 0x000f68000c1e9900 */
[----:B------:R-:W5:Y:S01]  /*3d90*/  @!P1 LDG.E.CONSTANT R26, desc[UR10][R12.64+0xfc] ;  /* 0x0000fc0a0c1a9981 */ /* 0x000f62000c1e9900 */
[----:B-1----:R-:W-:-:S06]  /*3da0*/  IMAD.MOV.U32 R25, RZ, RZ, RZ ;  /* 0x000000ffff197224 */ /* 0x002fcc00078e00ff */
[----:B------:R0:W5:Y:S01]  /*3db0*/  @!P2 LDG.E.CONSTANT R25, desc[UR10][R12.64+0xf4] ;  /* 0x0000f40a0c19a981 */ /* 0x000162000c1e9900 */
[----:B------:R-:W-:Y:S08]  /*3dc0*/  F2I.TRUNC.NTZ R28, R28 ;  /* 0x0000001c001c7305 */ /* 0x000ff0000020f100 */
[----:B----4-:R-:W1:Y:S08]  /*3dd0*/  F2I.TRUNC.NTZ R29, R29 ;  /* 0x0000001d001d7305 */ /* 0x010e70000020f100 */
[----:B------:R-:W0:Y:S08]  /*3de0*/  F2I.TRUNC.NTZ R30, R30 ;  /* 0x0000001e001e7305 */ /* 0x000e30000020f100 */
[----:B------:R-:W4:Y:S01]  /*3df0*/  F2I.TRUNC.NTZ R31, R31 ;  /* 0x0000001f001f7305 */ /* 0x000f22000020f100 */
[----:B------:R0:W-:Y:S01]  /*3e00*/  STS [R16+0xc8], R53 ;  /* 0x0000c83510007388 */ /* 0x0001e20000000800 */
[----:B-1----:R-:W-:-:S02]  /*3e10*/  I2FP.F32.S32 R29, R29 ;  /* 0x0000001d001d7245 */ /* 0x002fc40000201400 */
[----:B0-----:R-:W-:Y:S02]  /*3e20*/  I2FP.F32.S32 R13, R30 ;  /* 0x0000001e000d7245 */ /* 0x001fe40000201400 */
[----:B------:R-:W-:Y:S01]  /*3e30*/  I2FP.F32.S32 R53, R28 ;  /* 0x0000001c00357245 */ /* 0x000fe20000201400 */
[----:B------:R-:W-:Y:S04]  /*3e40*/  STS [R16+0xd0], R29 ;  /* 0x0000d01d10007388 */ /* 0x000fe80000000800 */
[----:B------:R4:W-:Y:S01]  /*3e50*/  STS [R16+0x50], R53 ;  /* 0x0000503510007388 */ /* 0x0009e20000000800 */
[----:B------:R-:W-:Y:S03]  /*3e60*/  F2I.TRUNC.NTZ R33, R33 ;  /* 0x0000002100217305 */ /* 0x000fe6000020f100 */
[----:B------:R0:W-:Y:S01]  /*3e70*/  STS [R16+0x54], R13 ;  /* 0x0000540d10007388 */ /* 0x0001e20000000800 */
[----:B----4-:R-:W-:Y:S01]  /*3e80*/  I2FP.F32.S32 R53, R31 ;  /* 0x0000001f00357245 */ /* 0x010fe20000201400 */
[----:B------:R-:W1:Y:S04]  /*3e90*/  S2UR UR9, SR_CgaCtaId ;  /* 0x00000000000979c3 */ /* 0x000e680000008800 */
[----:B------:R-:W-:Y:S01]  /*3ea0*/  STS [R16+0xd4], R53 ;  /* 0x0000d43510007388 */ /* 0x000fe20000000800 */
[----:B------:R-:W-:Y:S08]  /*3eb0*/  F2I.TRUNC.NTZ R34, R34 ;  /* 0x0000002200227305 */ /* 0x000ff0000020f100 */
[----:B------:R-:W0:Y:S08]  /*3ec0*/  F2I.TRUNC.NTZ R38, R38 ;  /* 0x0000002600267305 */ /* 0x000e30000020f100 */
[----:B------:R-:W-:Y:S01]  /*3ed0*/  F2I.TRUNC.NTZ R39, R39 ;  /* 0x0000002700277305 */ /* 0x000fe2000020f100 */
[----:B0-----:R-:W-:-:S05]  /*3ee0*/  I2FP.F32.S32 R13, R38 ;  /* 0x00000026000d7245 */ /* 0x001fca0000201400 */
[----:B------:R0:W-:Y:S02]  /*3ef0*/  STS [R16+0x60], R13 ;  /* 0x0000600d10007388 */ /* 0x0001e40000000800 */
[----:B------:R-:W4:Y:S01]  /*3f00*/  F2I.TRUNC.NTZ R43, R43 ;  /* 0x0000002b002b7305 */ /* 0x000f22000020f100 */
[----:B0-----:R-:W0:Y:S01]  /*3f10*/  LDC.64 R12, c[0x0][0x390] ;  /* 0x0000e400ff0c7b82 */ /* 0x001e220000000a00 */
[----:B------:R-:W-:Y:S02]  /*3f20*/  I2FP.F32.S32 R33, R33 ;  /* 0x0000002100217245 */ /* 0x000fe40000201400 */
[----:B------:R-:W-:-:S04]  /*3f30*/  I2FP.F32.S32 R34, R34 ;  /* 0x0000002200227245 */ /* 0x000fc80000201400 */
[----:B------:R-:W-:Y:S08]  /*3f40*/  F2I.TRUNC.NTZ R48, R48 ;  /* 0x0000003000307305 */ /* 0x000ff0000020f100 */
[----:B------:R1:W-:Y:S08]  /*3f50*/  F2I.TRUNC.NTZ R29, R3 ;  /* 0x00000003001d7305 */ /* 0x0003f0000020f100 */
[----:B------:R-:W0:Y:S01]  /*3f60*/  F2I.TRUNC.NTZ R49, R49 ;  /* 0x0000003100317305 */ /* 0x000e22000020f100 */
[----:B-1----:R-:W1:Y:S07]  /*3f70*/  S2R R3, SR_TID.X ;  /* 0x0000000000037919 */ /* 0x002e6e0000002100 */
[----:B------:R-:W0:Y:S08]  /*3f80*/  F2I.TRUNC.NTZ R35, R35 ;  /* 0x0000002300237305 */ /* 0x000e30000020f100 */
[----:B------:R-:W1:Y:S01]  /*3f90*/  F2I.TRUNC.NTZ R51, R51 ;  /* 0x0000003300337305 */ /* 0x000e62000020f100 */
[----:B----4-:R-:W-:-:S02]  /*3fa0*/  I2FP.F32.S32 R43, R43 ;  /* 0x0000002b002b7245 */ /* 0x010fc40000201400 */
[----:B------:R-:W-:Y:S02]  /*3fb0*/  I2FP.F32.S32 R39, R39 ;  /* 0x0000002700277245 */ /* 0x000fe40000201400 */
[----:B0-----:R-:W-:-:S03]  /*3fc0*/  I2FP.F32.S32 R49, R49 ;  /* 0x0000003100317245 */ /* 0x001fc60000201400 */
[----:B------:R-:W-:Y:S01]  /*3fd0*/  F2I.TRUNC.NTZ R36, R36 ;  /* 0x0000002400247305 */ /* 0x000fe2000020f100 */
[----:B------:R-:W-:Y:S02]  /*3fe0*/  I2FP.F32.S32 R35, R35 ;  /* 0x0000002300237245 */ /* 0x000fe40000201400 */
[----:B------:R-:W-:Y:S02]  /*3ff0*/  I2FP.F32.S32 R29, R29 ;  /* 0x0000001d001d7245 */ /* 0x000fe40000201400 */
[----:B-1----:R-:W-:-:S03]  /*4000*/  I2FP.F32.S32 R51, R51 ;  /* 0x0000003300337245 */ /* 0x002fc60000201400 */
[----:B------:R-:W-:Y:S01]  /*4010*/  F2I.TRUNC.NTZ R37, R37 ;  /* 0x0000002500257305 */ /* 0x000fe2000020f100 */
[----:B------:R-:W-:Y:S01]  /*4020*/  STS [R16+0x58], R33 ;  /* 0x0000582110007388 */ /* 0x000fe20000000800 */
[----:B------:R-:W-:-:S03]  /*4030*/  UMOV UR7, 0x400 ;  /* 0x0000040000077882 */ /* 0x000fc60000000000 */
[----:B------:R-:W-:Y:S04]  /*4040*/  STS [R16+0xd8], R34 ;  /* 0x0000d82210007388 */ /* 0x000fe80000000800 */
[----:B------:R-:W-:Y:S04]  /*4050*/  STS [R16+0xe0], R43 ;  /* 0x0000e02b10007388 */ /* 0x000fe80000000800 */
[----:B------:R-:W-:Y:S04]  /*4060*/  STS [R16+0x64], R39 ;  /* 0x0000642710007388 */ /* 0x000fe80000000800 */
[----:B------:R-:W-:Y:S04]  /*4070*/  STS [R16+0x6c], R49 ;  /* 0x00006c3110007388 */ /* 0x000fe80000000800 */
[----:B------:R-:W-:Y:S01]  /*4080*/  STS [R16+0x70], R35 ;  /* 0x0000702310007388 */ /* 0x000fe20000000800 */
[----:B---3--:R-:W-:Y:S08]  /*4090*/  F2I.TRUNC.NTZ R17, R17 ;  /* 0x0000001100117305 */ /* 0x008ff0000020f100 */
[----:B--2---:R-:W0:Y:S08]  /*40a0*/  F2I.TRUNC.NTZ R19, R19 ;  /* 0x0000001300137305 */ /* 0x004e30000020f100 */
[----:B-----5:R-:W1:Y:S01]  /*40b0*/  F2I.TRUNC.NTZ R14, R14 ;  /* 0x0000000e000e7305 */ /* 0x020e62000020f100 */
[----:B0-----:R-:W-:-:S02]  /*40c0*/  I2FP.F32.S32 R53, R19 ;  /* 0x0000001300357245 */ /* 0x001fc40000201400 */
[----:B------:R-:W-:-:S05]  /*40d0*/  I2FP.F32.S32 R19, R48 ;  /* 0x0000003000137245 */ /* 0x000fca0000201400 */
[----:B------:R-:W0:Y:S08]  /*40e0*/  F2I.TRUNC.NTZ R27, R27 ;  /* 0x0000001b001b7305 */ /* 0x000e30000020f100 */
[----:B------:R-:W2:Y:S01]  /*40f0*/  F2I.TRUNC.NTZ R26, R26 ;  /* 0x0000001a001a7305 */ /* 0x000ea2000020f100 */
[----:B------:R1:W-:Y:S07]  /*4100*/  STS [R16+0x68], R19 ;  /* 0x0000681310007388 */ /* 0x0003ee0000000800 */
[----:B------:R-:W3:Y:S01]  /*4110*/  F2I.TRUNC.NTZ R15, R15 ;  /* 0x0000000f000f7305 */ /* 0x000ee2000020f100 */
[----:B-1----:R-:W-:-:S02]  /*4120*/  I2FP.F32.S32 R19, R14 ;  /* 0x0000000e00137245 */ /* 0x002fc40000201400 */
[----:B0-----:R-:W-:-:S03]  /*4130*/  I2FP.F32.S32 R27, R27 ;  /* 0x0000001b001b7245 */ /* 0x001fc60000201400 */
[----:B------:R2:W-:Y:S02]  /*4140*/  STS [R16+0xf0], R19 ;  /* 0x0000f01310007388 */ /* 0x0005e40000000800 */
[----:B------:R-:W-:Y:S01]  /*4150*/  F2I.TRUNC.NTZ R28, R52 ;  /* 0x00000034001c7305 */ /* 0x000fe2000020f100 */
[----:B------:R-:W-:Y:S01]  /*4160*/  I2FP.F32.S32 R17, R17 ;  /* 0x0000001100117245 */ /* 0x000fe20000201400 */
[----:B------:R-:W-:Y:S06]  /*4170*/  STS [R16+0xe4], R53 ;  /* 0x0000e43510007388 */ /* 0x000fec0000000800 */
[----:B------:R-:W0:Y:S01]  /*4180*/  F2I.TRUNC.NTZ R25, R25 ;  /* 0x0000001900197305 */ /* 0x000e22000020f100 */
[----:B--2---:R-:W-:Y:S01]  /*4190*/  I2FP.F32.S32 R19, R26 ;  /* 0x0000001a00137245 */ /* 0x004fe20000201400 */
[----:B------:R-:W-:Y:S04]  /*41a0*/  STS [R16+0x74], R51 ;  /* 0x0000743310007388 */ /* 0x000fe80000000800 */
[----:B------:R-:W-:Y:S02]  /*41b0*/  STS [R16+0x78], R29 ;  /* 0x0000781d10007388 */ /* 0x000fe40000000800 */
[----:B------:R-:W1:Y:S02]  /*41c0*/  F2I.TRUNC.NTZ R18, R18 ;  /* 0x0000001200127305 */ /* 0x000e64000020f100 */
[----:B------:R-:W-:Y:S04]  /*41d0*/  STS [R16+0xf8], R27 ;  /* 0x0000f81b10007388 */ /* 0x000fe80000000800 */
[----:B------:R-:W-:Y:S01]  /*41e0*/  STS [R16+0xfc], R19 ;  /* 0x0000fc1310007388 */ /* 0x000fe20000000800 */
[----:B---3--:R-:W-:Y:S01]  /*41f0*/  I2FP.F32.S32 R15, R15 ;  /* 0x0000000f000f7245 */ /* 0x008fe20000201400 */
[----:B------:R-:W-:-:S02]  /*4200*/  UIADD3 UR5, UPT, UPT, UR7, 0x4000, URZ ;  /* 0x0000400007057890 */ /* 0x000fc4000fffe0ff */
[----:B------:R2:W-:Y:S01]  /*4210*/  STS [R16+0x7c], R17 ;  /* 0x00007c1110007388 */ /* 0x0005e20000000800 */
[----:B------:R-:W-:Y:S01]  /*4220*/  I2FP.F32.S32 R31, R36 ;  /* 0x00000024001f7245 */ /* 0x000fe20000201400 */
[----:B------:R-:W-:Y:S01]  /*4230*/  ULEA UR6, UR9, UR5, 0x18 ;  /* 0x0000000509067291 */ /* 0x000fe2000f8ec0ff */
[----:B0-----:R-:W-:Y:S01]  /*4240*/  I2FP.F32.S32 R25, R25 ;  /* 0x0000001900197245 */ /* 0x001fe20000201400 */
[----:B------:R0:W-:Y:S01]  /*4250*/  STS [R16+0xec], R15 ;  /* 0x0000ec0f10007388 */ /* 0x0001e20000000800 */
[----:B------:R-:W-:Y:S01]  /*4260*/  ULOP3.LUT UR8, UR4, 0x1, URZ, 0x3c, !UPT ;  /* 0x0000000104087892 */ /* 0x000fe2000f8e3cff */
[----:B--2---:R-:W-:Y:S01]  /*4270*/  LEA R17, R24, 0x100, 0x3 ;  /* 0x0000010018117811 */ /* 0x004fe200078e18ff */
[----:B------:R-:W-:Y:S01]  /*4280*/  UIADD3 UR7, UPT, UPT, UR7, 0x8000, URZ ;  /* 0x0000800007077890 */ /* 0x000fe2000fffe0ff */
[----:B0-----:R-:W-:-:S03]  /*4290*/  I2FP.F32.S32 R15, R28 ;  /* 0x0000001c000f7245 */ /* 0x001fc60000201400 */
[----:B------:R-:W-:Y:S01]  /*42a0*/  IMAD.WIDE.U32 R12, R17, 0x4, R12 ;  /* 0x00000004110c7825 */ /* 0x000fe200078e000c */
[----:B------:R1:W-:Y:S01]  /*42b0*/  STS [R16+0x5c], R31 ;  /* 0x00005c1f10007388 */ /* 0x0003e20000000800 */
[----:B------:R-:W-:Y:S01]  /*42c0*/  I2FP.F32.S32 R37, R37 ;  /* 0x0000002500257245 */ /* 0x000fe20000201400 */
[----:B------:R-:W-:Y:S01]  /*42d0*/  ULEA UR5, UR9, UR7, 0x18 ;  /* 0x0000000709057291 */ /* 0x000fe2000f8ec0ff */
[----:B------:R-:W-:Y:S01]  /*42e0*/  LEA R30, R3, UR6, 0x3 ;  /* 0x00000006031e7c11 */ /* 0x000fe2000f8e18ff */
[----:B------:R0:W-:Y:S01]  /*42f0*/  STS [R16+0xf4], R25 ;  /* 0x0000f41910007388 */ /* 0x0001e20000000800 */
[----:B------:R-:W-:-:S03]  /*4300*/  IADD3 R36, P0, PT, R12, 0x10, RZ ;  /* 0x000000100c247810 */ /* 0x000fc60007f1e0ff */
[----:B------:R2:W-:Y:S01]  /*4310*/  STS [R16+0x80], R15 ;  /* 0x0000800f10007388 */ /* 0x0005e20000000800 */
[----:B-1----:R-:W-:Y:S01]  /*4320*/  I2FP.F32.S32 R31, R18 ;  /* 0x00000012001f7245 */ /* 0x002fe20000201400 */
[----:B------:R-:W-:Y:S02]  /*4330*/  ULEA UR5, UR8, UR5, 0xa ;  /* 0x0000000508057291 */ /* 0x000fe4000f8e50ff */
[----:B------:R1:W-:Y:S01]  /*4340*/  STS [R16+0xdc], R37 ;  /* 0x0000dc2510007388 */ /* 0x0003e20000000800 */
[----:B------:R-:W3:Y:S01]  /*4350*/  LDCU UR9, c[0x0][0x3b0] ;  /* 0x00007600ff0977ac */ /* 0x000ee20008000800 */
[----:B0-----:R-:W-:Y:S02]  /*4360*/  IMAD R25, R42, UR12, RZ ;  /* 0x0000000c2a197c24 */ /* 0x001fe4000f8e02ff */
[----:B--2---:R-:W-:Y:S01]  /*4370*/  IMAD.U32 R15, RZ, RZ, UR8 ;  /* 0x00000008ff0f7e24 */ /* 0x004fe2000f8e00ff */
[----:B------:R0:W-:Y:S03]  /*4380*/  STS [R16+0xe8], R31 ;  /* 0x0000e81f10007388 */ /* 0x0001e60000000800 */
[----:B------:R-:W-:-:S02]  /*4390*/  IMAD R30, R15, 0x2000, R30 ;  /* 0x000020000f1e7824 */ /* 0x000fc400078e021e */
[----:B-1----:R-:W-:Y:S01]  /*43a0*/  IMAD.X R37, RZ, RZ, R13, P0 ;  /* 0x000000ffff257224 */ /* 0x002fe200000e060d */
[----:B------:R-:W-:Y:S01]  /*43b0*/  UIADD3 UR5, UPT, UPT, UR5, 0x10, URZ ;  /* 0x0000001005057890 */ /* 0x000fe2000fffe0ff */
[----:B0-----:R-:W-:Y:S01]  /*43c0*/  IMAD.IADD R31, R2, 0x1, R25 ;  /* 0x00000001021f7824 */ /* 0x001fe200078e0219 */
[----:B------:R-:W-:-:S10]  /*43d0*/  UMOV UR6, 0x4 ;  /* 0x0000000400067882 */ /* 0x000fd40000000000 */
.L_x_3:
[----:B0-----:R-:W-:Y:S01]  /*43e0*/  VIADD R12, R24, 0x20 ;  /* 0x00000020180c7836 */ /* 0x001fe20000000000 */
[----:B------:R-:W-:Y:S01]  /*43f0*/  CS2R R32, SRZ ;  /* 0x0000000000207805 */ /* 0x000fe2000001ff00 */
[----:B------:R-:W-:-:S03]  /*4400*/  VIADD R34, R2, 0x1 ;  /* 0x0000000102227836 */ /* 0x000fc60000000000 */
[----:B---3--:R-:W-:-:S04]  /*4410*/  ISETP.GE.AND P3, PT, R12, UR9, PT ;  /* 0x000000090c007c0c */ /* 0x008fc8000bf66270 */
[----:B------:R-:W-:Y:S02]  /*4420*/  ISETP.GE.OR P1, PT, R34, UR13, P3 ;  /* 0x0000000d22007c0c */ /* 0x000fe40009f26670 */
[----:B------:R-:W-:-:S11]  /*4430*/  ISETP.GE.OR P0, PT, R2, UR13, P3 ;  /* 0x0000000d02007c0c */ /* 0x000fd60009f06670 */
[----:B------:R-:W0:Y:S01]  /*4440*/  @!P1 LDC.64 R12, c[0x0][0x388] ;  /* 0x0000e200ff0c9b82 */ /* 0x000e220000000a00 */
[----:B------:R-:W-:-:S04]  /*4450*/  @!P1 IADD3 R16, P2, PT, R2, R25, RZ ;  /* 0x0000001902109210 */ /* 0x000fc80007f5e0ff */
[----:B------:R-:W-:-:S03]  /*4460*/  @!P1 LEA.HI.X.SX32 R17, R25, R0, 0x1, P2 ;  /* 0x0000000019119211 */ /* 0x000fc600010f0eff */
[----:B------:R-:W1:Y:S01]  /*4470*/  @!P0 LDC.64 R14, c[0x0][0x388] ;  /* 0x0000e200ff0e8b82 */ /* 0x000e620000000a00 */
[----:B0-----:R-:W-:-:S04]  /*4480*/  @!P1 LEA R26, P2, R16, R12, 0x2 ;  /* 0x0000000c101a9211 */ /* 0x001fc800078410ff */
[----:B------:R-:W-:Y:S01]  /*4490*/  @!P1 LEA.HI.X R27, R16, R13, R17, 0x2, P2 ;  /* 0x0000000d101b9211 */ /* 0x000fe200010f1411 */
[----:B-1----:R-:W-:-:S04]  /*44a0*/  @!P0 IMAD.WIDE R28, R31, 0x4, R14 ;  /* 0x000000041f1c8825 */ /* 0x002fc800078e020e */
[----:B------:R0:W2:Y:S04]  /*44b0*/  @!P1 LDG.E.CONSTANT R33, desc[UR10][R26.64+0x4] ;  /* 0x0000040a1a219981 */ /* 0x0000a8000c1e9900 */
[----:B------:R-:W3:Y:S01]  /*44c0*/  @!P0 LDG.E.CONSTANT R32, desc[UR10][R28.64] ;  /* 0x0000000a1c208981 */ /* 0x000ee2000c1e9900 */
[----:B0-----:R-:W-:Y:S02]  /*44d0*/  IMAD.MOV.U32 R26, RZ, RZ, R36 ;  /* 0x000000ffff1a7224 */ /* 0x001fe400078e0024 */
[----:B------:R-:W-:-:S05]  /*44e0*/  IMAD.MOV.U32 R27, RZ, RZ, R37 ;  /* 0x000000ffff1b7224 */ /* 0x000fca00078e0025 */
[----:B------:R-:W4:Y:S04]  /*44f0*/  @!P3 LDG.E.CONSTANT R12, desc[UR10][R26.64+-0x10] ;  /* 0xfffff00a1a0cb981 */ /* 0x000f28000c1e9900 */
[----:B------:R-:W4:Y:S04]  /*4500*/  @!P3 LDG.E.CONSTANT R13, desc[UR10][R26.64+-0xc] ;  /* 0xfffff40a1a0db981 */ /* 0x000f28000c1e9900 */
[----:B------:R-:W4:Y:S04]  /*4510*/  @!P3 LDG.E.CONSTANT R14, desc[UR10][R26.64+-0x8] ;  /* 0xfffff80a1a0eb981 */ /* 0x000f28000c1e9900 */
[----:B------:R-:W4:Y:S04]  /*4520*/  @!P3 LDG.E.CONSTANT R15, desc[UR10][R26.64+-0x4] ;  /* 0xfffffc0a1a0fb981 */ /* 0x000f28000c1e9900 */
[----:B------:R-:W5:Y:S04]  /*4530*/  @!P3 LDG.E.CONSTANT R16, desc[UR10][R26.64] ;  /* 0x0000000a1a10b981 */ /* 0x000f68000c1e9900 */
[----:B------:R-:W5:Y:S04]  /*4540*/  @!P3 LDG.E.CONSTANT R17, desc[UR10][R26.64+0x4] ;  /* 0x0000040a1a11b981 */ /* 0x000f68000c1e9900 */
[----:B------:R-:W5:Y:S04]  /*4550*/  @!P3 LDG.E.CONSTANT R18, desc[UR10][R26.64+0x8] ;  /* 0x0000080a1a12b981 */ /* 0x000f68000c1e9900 */
[----:B------:R-:W5:Y:S01]  /*4560*/  @!P3 LDG.E.CONSTANT R19, desc[UR10][R26.64+0xc] ;  /* 0x00000c0a1a13b981 */ /* 0x000f62000c1e9900 */
[----:B------:R-:W-:Y:S01]  /*4570*/  IADD3 R36, P0, PT, R26, 0x20, RZ ;  /* 0x000000201a247810 */ /* 0x000fe20007f1e0ff */
[----:B------:R-:W-:-:S02]  /*4580*/  VIADD R24, R24, 0x1 ;  /* 0x0000000118187836 */ /* 0x000fc40000000000 */
[----:B------:R-:W-:Y:S02]  /*4590*/  VIADD R25, R25, UR13 ;  /* 0x0000000d19197c36 */ /* 0x000fe40008000000 */
[----:B------:R-:W-:Y:S02]  /*45a0*/  IMAD.X R37, RZ, RZ, R27, P0 ;  /* 0x000000ffff257224 */ /* 0x000fe400000e061b */
[----:B------:R-:W-:Y:S01]  /*45b0*/  VIADD R31, R31, UR13 ;  /* 0x0000000d1f1f7c36 */ /* 0x000fe20008000000 */
[----:B--2---:R-:W0:Y:S08]  /*45c0*/  F2I.TRUNC.NTZ R33, R33 ;  /* 0x0000002100217305 */ /* 0x004e30000020f100 */
[----:B---3--:R-:W1:Y:S01]  /*45d0*/  F2I.TRUNC.NTZ R32, R32 ;  /* 0x0000002000207305 */ /* 0x008e62000020f100 */
[----:B0-----:R-:W-:-:S02]  /*45e0*/  I2FP.F32.S32 R35, R33 ;  /* 0x0000002100237245 */ /* 0x001fc40000201400 */
[----:B-1----:R-:W-:-:S03]  /*45f0*/  I2FP.F32.S32 R29, R32 ;  /* 0x00000020001d7245 */ /* 0x002fc60000201400 */
[----:B------:R0:W-:Y:S04]  /*4600*/  STS [R30+UR6], R35 ;  /* 0x000000231e007988 */ /* 0x0001e80008000806 */
[----:B------:R0:W-:Y:S01]  /*4610*/  STS [R30+UR6+-0x4], R29 ;  /* 0xfffffc1d1e007988 */ /* 0x0001e20008000806 */
[----:B------:R-:W-:-:S04]  /*4620*/  UIADD3 UR6, UPT, UPT, UR6, 0x100, URZ ;  /* 0x0000010006067890 */ /* 0x000fc8000fffe0ff */
[----:B------:R-:W-:Y:S01]  /*4630*/  UISETP.NE.AND UP0, UPT, UR6, 0x2004, UPT ;  /* 0x000020040600788c */ /* 0x000fe2000bf05270 */
[----:B----4-:R0:W-:Y:S04]  /*4640*/  @!P3 STS.128 [UR5+-0x10], R12 ;  /* 0xfffff00cff00b988 */ /* 0x0101e80008000c05 */
[----:B------:R-:W-:Y:S04]  /*4650*/  @P3 STS.128 [UR5+-0x10], RZ ;  /* 0xfffff0ffff003988 */ /* 0x000fe80008000c05 */
[----:B-----5:R0:W-:Y:S04]  /*4660*/  @!P3 STS.128 [UR5], R16 ;  /* 0x00000010ff00b988 */ /* 0x0201e80008000c05 */
[----:B------:R-:W-:Y:S01]  /*4670*/  @P3 STS.128 [UR5], RZ ;  /* 0x000000ffff003988 */ /* 0x000fe20008000c05 */
[----:B------:R-:W-:Y:S01]  /*4680*/  UIADD3 UR5, UPT, UPT, UR5, 0x20, URZ ;  /* 0x0000002005057890 */ /* 0x000fe2000fffe0ff */
[----:B------:R-:W-:Y:S11]  /*4690*/  BRA.U UP0, `(.L_x_3) ;  /* 0xfffffffd00507547 */ /* 0x000ff6000b83ffff */
[----:B0-----:R-:W0:Y:S01]  /*46a0*/  LDC R35, c[0x0][0x3ac] ;  /* 0x0000eb00ff237b82 */ /* 0x001e220000000800 */
[----:B------:R-:W-:Y:S02]  /*46b0*/  ISETP.GE.AND P0, PT, R2, UR13, PT ;  /* 0x0000000d02007c0c */ /* 0x000fe4000bf06270 */
[----:B------:R-:W-:Y:S02]  /*46c0*/  ISETP.GE.AND P1, PT, R34, UR13, PT ;  /* 0x0000000d22007c0c */ /* 0x000fe4000bf26270 */
[----:B------:R-:W-:Y:S02]  /*46d0*/  CS2R R26, SRZ ;  /* 0x00000000001a7805 */ /* 0x000fe4000001ff00 */
[----:B------:R-:W-:Y:S02]  /*46e0*/  CS2R R28, SRZ ;  /* 0x00000000001c7805 */ /* 0x000fe4000001ff00 */
[----:B------:R-:W-:Y:S02]  /*46f0*/  CS2R R24, SRZ ;  /* 0x0000000000187805 */ /* 0x000fe4000001ff00 */
[----:B------:R-:W-:-:S02]  /*4700*/  CS2R R30, SRZ ;  /* 0x00000000001e7805 */ /* 0x000fc4000001ff00 */
[----:B------:R-:W-:-:S06]  /*4710*/  CS2R R36, SRZ ;  /* 0x0000000000247805 */ /* 0x000fcc000001ff00 */
[----:B------:R-:W2:Y:S04]  /*4720*/  @!P0 LDG.E.CONSTANT R36, desc[UR10][R22.64] ;  /* 0x0000000a16248981 */ /* 0x000ea8000c1e9900 */
[----:B------:R-:W3:Y:S01]  /*4730*/  @!P1 LDG.E.CONSTANT R37, desc[UR10][R22.64+0x4] ;  /* 0x0000040a16259981 */ /* 0x000ee2000c1e9900 */
[C---:B0-----:R-:W-:Y:S02]  /*4740*/  IMAD.SHL.U32 R15, R35.reuse, 0x2, RZ ;  /* 0x00000002230f7824 */ /* 0x041fe400078e00ff */
[----:B------:R-:W-:Y:S02]  /*4750*/  IMAD R13, R35, 0x3, RZ ;  /* 0x00000003230d7824 */ /* 0x000fe400078e02ff */
[----:B------:R-:W-:-:S04]  /*4760*/  IMAD.WIDE R14, R15, 0x4, R44 ;  /* 0x000000040f0e7825 */ /* 0x000fc800078e022c */
[--C-:B------:R-:W-:Y:S01]  /*4770*/  IMAD.WIDE R16, R35, 0x4, R44.reuse ;  /* 0x0000000423107825 */ /* 0x100fe200078e022c */
[----:B------:R-:W4:Y:S03]  /*4780*/  @!P0 LDG.E.CONSTANT R26, desc[UR10][R14.64] ;  /* 0x0000000a0e1a8981 */ /* 0x000f26000c1e9900 */
[----:B------:R-:W-:Y:S01]  /*4790*/  IMAD.WIDE R12, R13, 0x4, R44 ;  /* 0x000000040d0c7825 */ /* 0x000fe200078e022c */
[----:B------:R0:W5:Y:S03]  /*47a0*/  @!P1 LDG.E.CONSTANT R28, desc[UR10][R14.64+0x4] ;  /* 0x0000040a0e1c9981 */ /* 0x000166000c1e9900 */
[C---:B------:R-:W-:Y:S01]  /*47b0*/  IMAD.SHL.U32 R19, R35.reuse, 0x4, RZ ;  /* 0x0000000423137824 */ /* 0x040fe200078e00ff */
[----:B------:R-:W5:Y:S01]  /*47c0*/  @!P0 LDG.E.CONSTANT R24, desc[UR10][R16.64] ;  /* 0x0000000a10188981 */ /* 0x000f62000c1e9900 */
[----:B------:R-:W-:-:S03]  /*47d0*/  IMAD R33, R35, 0x5, RZ ;  /* 0x0000000523217824 */ /* 0x000fc600078e02ff */
[----:B------:R1:W5:Y:S01]  /*47e0*/  @!P1 LDG.E.CONSTANT R25, desc[UR10][R16.64+0x4] ;  /* 0x0000040a10199981 */ /* 0x000362000c1e9900 */
[----:B0-----:R-:W-:-:S03]  /*47f0*/  IMAD R15, R35, 0x6, RZ ;  /* 0x00000006230f7824 */ /* 0x001fc600078e02ff */
[----:B------:R-:W5:Y:S01]  /*4800*/  @!P0 LDG.E.CONSTANT R27, desc[UR10][R12.64] ;  /* 0x0000000a0c1b8981 */ /* 0x000f62000c1e9900 */
[----:B------:R-:W-:-:S03]  /*4810*/  CS2R R34, SRZ ;  /* 0x0000000000227805 */ /* 0x000fc6000001ff00 */
[----:B------:R0:W5:Y:S01]  /*4820*/  @!P1 LDG.E.CONSTANT R29, desc[UR10][R12.64+0x4] ;  /* 0x0000040a0c1d9981 */ /* 0x000162000c1e9900 */
[----:B-1----:R-:W-:-:S04]  /*4830*/  IMAD.WIDE R16, R19, 0x4, R44 ;  /* 0x0000000413107825 */ /* 0x002fc800078e022c */
[--C-:B------:R-:W-:Y:S01]  /*4840*/  IMAD.WIDE R18, R33, 0x4, R44.reuse ;  /* 0x0000000421127825 */ /* 0x100fe200078e022c */
[----:B------:R-:W-:Y:S01]  /*4850*/  CS2R R32, SRZ ;  /* 0x0000000000207805 */ /* 0x000fe2000001ff00 */
[----:B------:R-:W5:Y:S02]  /*4860*/  @!P0 LDG.E.CONSTANT R30, desc[UR10][R16.64] ;  /* 0x0000000a101e8981 */ /* 0x000f64000c1e9900 */
[----:B0-----:R-:W-:Y:S01]  /*4870*/  IMAD.WIDE R12, R15, 0x4, R44 ;  /* 0x000000040f0c7825 */ /* 0x001fe200078e022c */
[----:B------:R-:W-:Y:S01]  /*4880*/  CS2R R14, SRZ ;  /* 0x00000000000e7805 */ /* 0x000fe2000001ff00 */
[----:B------:R0:W5:Y:S04]  /*4890*/  @!P1 LDG.E.CONSTANT R31, desc[UR10][R16.64+0x4] ;  /* 0x0000040a101f9981 */ /* 0x000168000c1e9900 */
[----:B------:R-:W5:Y:S04]  /*48a0*/  @!P0 LDG.E.CONSTANT R32, desc[UR10][R18.64] ;  /* 0x0000000a12208981 */ /* 0x000f68000c1e9900 */
[----:B------:R-:W5:Y:S04]  /*48b0*/  @!P1 LDG.E.CONSTANT R33, desc[UR10][R18.64+0x4] ;  /* 0x0000040a12219981 */ /* 0x000f68000c1e9900 */
[----:B------:R-:W5:Y:S04]  /*48c0*/  @!P0 LDG.E.CONSTANT R34, desc[UR10][R12.64] ;  /* 0x0000000a0c228981 */ /* 0x000f68000c1e9900 */
[----:B------:R-:W5:Y:S04]  /*48d0*/  @!P1 LDG.E.CONSTANT R35, desc[UR10][R12.64+0x4] ;  /* 0x0000040a0c239981 */ /* 0x000f68000c1e9900 */
[----:B------:R-:W5:Y:S04]  /*48e0*/  @!P0 LDG.E.CONSTANT R14, desc[UR10][R44.64] ;  /* 0x0000000a2c0e8981 */ /* 0x000f68000c1e9900 */
[----:B------:R-:W5:Y:S01]  /*48f0*/  @!P1 LDG.E.CONSTANT R15, desc[UR10][R44.64+0x4] ;  /* 0x0000040a2c0f9981 */ /* 0x000f62000c1e9900 */
[----:B------:R-:W1:Y:S01]  /*4900*/  S2UR UR6, SR_CgaCtaId ;  /* 0x00000000000679c3 */ /* 0x000e620000008800 */
[----:B------:R-:W-:-:S02]  /*4910*/  UMOV UR5, 0x400 ;  /* 0x0000040000057882 */ /* 0x000fc40000000000 */
[----:B------:R-:W-:-:S04]  /*4920*/  UIADD3 UR5, UPT, UPT, UR5, 0x8800, URZ ;  /* 0x0000880005057890 */ /* 0x000fc8000fffe0ff */
[----:B-1----:R-:W-:-:S04]  /*4930*/  ULEA UR5, UR6, UR5, 0x18 ;  /* 0x0000000506057291 */ /* 0x002fc8000f8ec0ff */
[----:B------:R-:W-:-:S06]  /*4940*/  ULEA UR5, UR8, UR5, 0xb ;  /* 0x0000000508057291 */ /* 0x000fcc000f8e58ff */
[----:B0-----:R-:W-:-:S05]  /*4950*/  LEA R16, R3, UR5, 0x3 ;  /* 0x0000000503107c11 */ /* 0x001fca000f8e18ff */
[----:B--2---:R0:W-:Y:S04]  /*4960*/  STS [R16+0x700], R36 ;  /* 0x0007002410007388 */ /* 0x0041e80000000800 */
[----:B---3--:R0:W-:Y:S04]  /*4970*/  STS [R16+0x704], R37 ;  /* 0x0007042510007388 */ /* 0x0081e80000000800 */
[----:B----4-:R0:W-:Y:S04]  /*4980*/  STS [R16+0x200], R26 ;  /* 0x0002001a10007388 */ /* 0x0101e80000000800 */
[----:B-----5:R0:W-:Y:S04]  /*4990*/  STS [R16+0x204], R28 ;  /* 0x0002041c10007388 */ /* 0x0201e80000000800 */
        /* <DEDUP_REMOVED lines=10> */
[----:B------:R0:W-:Y:S04]  /*4a40*/  STS [R16], R14 ;  /* 0x0000000e10007388 */ /* 0x0001e80000000800 */
[----:B------:R0:W-:Y:S02]  /*4a50*/  STS [R16+0x4], R15 ;  /* 0x0000040f10007388 */ /* 0x0001e40000000800 */
.L_x_2:
[----:B------:R-:W1:Y:S08]  /*4a60*/  S2UR UR7, SR_CgaCtaId ;  /* 0x00000000000779c3 */ /* 0x000e700000008800 */
[----:B------:R-:W-:Y:S06]  /*4a70*/  BAR.SYNC.DEFER_BLOCKING 0x0 ;  /* 0x0000000000007b1d */ /* 0x000fec0000010000 */
[----:B------:R-:W-:-:S02]  /*4a80*/  UMOV UR6, 0x400 ;  /* 0x0000040000067882 */ /* 0x000fc40000000000 */
[----:B------:R-:W-:Y:S02]  /*4a90*/  UIADD3 UR5, UPT, UPT, UR6, 0x8800, URZ ;  /* 0x0000880006057890 */ /* 0x000fe4000fffe0ff */
[----:B------:R-:W-:Y:S02]  /*4aa0*/  UIADD3 UR8, UPT, UPT, UR6, 0x8000, URZ ;  /* 0x0000800006087890 */ /* 0x000fe4000fffe0ff */
[----:B-1----:R-:W-:Y:S02]  /*4ab0*/  ULEA UR5, UR7, UR5, 0x18 ;  /* 0x0000000507057291 */ /* 0x002fe4000f8ec0ff */
[----:B------:R-:W-:Y:S02]  /*4ac0*/  ULEA UR8, UR7, UR8, 0x18 ;  /* 0x0000000807087291 */ /* 0x000fe4000f8ec0ff */
[----:B------:R-:W-:Y:S02]  /*4ad0*/  ULEA UR5, UR4, UR5, 0xb ;  /* 0x0000000504057291 */ /* 0x000fe4000f8e58ff */
[----:B------:R-:W-:-:S04]  /*4ae0*/  ULEA UR8, UR4, UR8, 0xa ;  /* 0x0000000804087291 */ /* 0x000fc8000f8e50ff */
[----:B------:R-:W-:Y:S01]  /*4af0*/  LEA R12, R3, UR5, 0x3 ;  /* 0x00000005030c7c11 */ /* 0x000fe2000f8e18ff */
[----:B------:R-:W-:Y:S02]  /*4b00*/  UIADD3 UR5, UPT, UPT, UR6, 0x4000, URZ ;  /* 0x0000400006057890 */ /* 0x000fe4000fffe0ff */
[----:B------:R-:W-:Y:S02]  /*4b10*/  ULEA UR6, UR7, UR6, 0x18 ;  /* 0x0000000607067291 */ /* 0x000fe4000f8ec0ff */
[----:B0-----:R0:W1:Y:S01]  /*4b20*/  LDS.64 R24, [R12] ;  /* 0x000000000c187984 */ /* 0x0010620000000a00 */
[----:B------:R-:W-:Y:S02]  /*4b30*/  ULEA UR5, UR7, UR5, 0x18 ;  /* 0x0000000507057291 */ /* 0x000fe4000f8ec0ff */
[----:B------:R-:W-:Y:S01]  /*4b40*/  ULEA UR6, UR4, UR6, 0xd ;  /* 0x0000000604067291 */ /* 0x000fe2000f8e68ff */
[----:B------:R0:W2:Y:S01]  /*4b50*/  LDS.64 R26, [R12+0x100] ;  /* 0x000100000c1a7984 */ /* 0x0000a20000000a00 */
[----:B------:R-:W-:-:S03]  /*4b60*/  ULEA UR7, UR4, UR5, 0xd ;  /* 0x0000000504077291 */ /* 0x000fc6000f8e68ff */
[----:B------:R0:W3:Y:S01]  /*4b70*/  LDS.64 R28, [R12+0x200] ;  /* 0x000200000c1c7984 */ /* 0x0000e20000000a00 */
[----:B------:R-:W-:-:S03]  /*4b80*/  UMOV UR5, URZ ;  /* 0x000000ff00057c82 */ /* 0x000fc60008000000 */
[----:B------:R0:W4:Y:S04]  /*4b90*/  LDS.64 R30, [R12+0x300] ;  /* 0x000300000c1e7984 */ /* 0x0001280000000a00 */
[----:B------:R0:W0:Y:S04]  /*4ba0*/  LDS.64 R32, [R12+0x400] ;  /* 0x000400000c207984 */ /* 0x0000280000000a00 */
[----:B------:R0:W0:Y:S04]  /*4bb0*/  LDS.64 R34, [R12+0x500] ;  /* 0x000500000c227984 */ /* 0x0000280000000a00 */
[----:B------:R0:W0:Y:S04]  /*4bc0*/  LDS.64 R36, [R12+0x600] ;  /* 0x000600000c247984 */ /* 0x0000280000000a00 */
[----:B------:R0:W0:Y:S02]  /*4bd0*/  LDS.64 R38, [R12+0x700] ;  /* 0x000700000c267984 */ /* 0x0000240000000a00 */
.L_x_4:
[----:B------:R-:W-:Y:S02]  /*4be0*/  ULEA UR12, UR5, UR6, 0x2 ;  /* 0x00000006050c7291 */ /* 0x000fe4000f8e10ff */
[----:B------:R-:W-:-:S04]  /*4bf0*/  ULEA UR13, UR5, UR8, 0x5 ;  /* 0x00000008050d7291 */ /* 0x000fc8000f8e28ff */
[----:B------:R-:W-:Y:S01]  /*4c00*/  LEA R49, R7, UR12, 0x8 ;  /* 0x0000000c07317c11 */ /* 0x000fe2000f8e40ff */
[----:B------:R-:W-:Y:S02]  /*4c10*/  ULEA UR12, UR5, UR7, 0x8 ;  /* 0x00000007050c7291 */ /* 0x000fe4000f8e40ff */
[----:B------:R-:W-:Y:S02]  /*4c20*/  UIADD3 UR5, UPT, UPT, UR5, 0x1, URZ ;  /* 0x0000000105057890 */ /* 0x000fe4000fffe0ff */
[----:B0-----:R-:W-:Y:S02]  /*4c30*/  LDS.128 R12, [UR13] ;  /* 0x0000000dff0c7984 */ /* 0x001fe40008000c00 */
[----:B------:R-:W-:Y:S02]  /*4c40*/  UISETP.NE.AND UP0, UPT, UR5, 0x20, UPT ;  /* 0x000000200500788c */ /* 0x000fe4000bf05270 */
[----:B------:R-:W0:Y:S04]  /*4c50*/  LDS R48, [R49] ;  /* 0x0000000031307984 */ /* 0x000e280000000800 */
[----:B------:R-:W5:Y:S04]  /*4c60*/  LDS R43, [R49+0x80] ;  /* 0x00008000312b7984 */ /* 0x000f680000000800 */
[----:B------:R-:W4:Y:S01]  /*4c70*/  LDS.128 R16, [UR13+0x10] ;  /* 0x0000100dff107984 */ /* 0x000f220008000c00 */
[----:B0-----:R-:W-:Y:S01]  /*4c80*/  FMUL R50, R48, R12 ;  /* 0x0000000c30327220 */ /* 0x001fe20000400000 */
[----:B-----5:R-:W-:-:S03]  /*4c90*/  FMUL R12, R12, R43 ;  /* 0x0000002b0c0c7220 */ /* 0x020fc60000400000 */
[CC--:B-1----:R-:W-:Y:S01]  /*4ca0*/  FFMA R41, R24.reuse, R50.reuse, R41 ;  /* 0x0000003218297223 */ /* 0x0c2fe20000000029 */
[----:B------:R-:W-:Y:S01]  /*4cb0*/  FFMA R40, R25, R50, R40 ;  /* 0x0000003219287223 */ /* 0x000fe20000000028 */
[-C--:B------:R-:W-:Y:S01]  /*4cc0*/  FMUL R52, R43, R13.reuse ;  /* 0x0000000d2b347220 */ /* 0x080fe20000400000 */
[-C--:B------:R-:W-:Y:S01]  /*4cd0*/  FFMA R51, R24, R12.reuse, R21 ;  /* 0x0000000c18337223 */ /* 0x080fe20000000015 */
[----:B------:R-:W-:Y:S01]  /*4ce0*/  FFMA R50, R25, R12, R20 ;  /* 0x0000000c19327223 */ /* 0x000fe20000000014 */
[----:B------:R-:W-:-:S03]  /*4cf0*/  FMUL R12, R48, R13 ;  /* 0x0000000d300c7220 */ /* 0x000fc60000400000 */
[C---:B--2---:R-:W-:Y:S01]  /*4d00*/  FFMA R50, R27.reuse, R52, R50 ;  /* 0x000000341b327223 */ /* 0x044fe20000000032 */
[-C--:B------:R-:W-:Y:S01]  /*4d10*/  FFMA R21, R26, R12.reuse, R41 ;  /* 0x0000000c1a157223 */ /* 0x080fe20000000029 */
[----:B------:R-:W-:Y:S01]  /*4d20*/  FFMA R20, R27, R12, R40 ;  /* 0x0000000c1b147223 */ /* 0x000fe20000000028 */
[----:B------:R-:W-:Y:S01]  /*4d30*/  FMUL R12, R48, R14 ;  /* 0x0000000e300c7220 */ /* 0x000fe20000400000 */
[----:B------:R-:W-:Y:S01]  /*4d40*/  FFMA R41, R26, R52, R51 ;  /* 0x000000341a297223 */ /* 0x000fe20000000033 */
[C---:B------:R-:W-:Y:S01]  /*4d50*/  FMUL R14, R43.reuse, R14 ;  /* 0x0000000e2b0e7220 */ /* 0x040fe20000400000 */
[-C--:B------:R-:W-:Y:S01]  /*4d60*/  FMUL R40, R43, R15.reuse ;  /* 0x0000000f2b287220 */ /* 0x080fe20000400000 */
[CC--:B---3--:R-:W-:Y:S01]  /*4d70*/  FFMA R21, R28.reuse, R12.reuse, R21 ;  /* 0x0000000c1c157223 */ /* 0x0c8fe20000000015 */
[----:B------:R-:W-:Y:S01]  /*4d80*/  FFMA R20, R29, R12, R20 ;  /* 0x0000000c1d147223 */ /* 0x000fe20000000014 */
[----:B------:R-:W-:Y:S01]  /*4d90*/  LEA R12, R3, UR12, 0x3 ;  /* 0x0000000c030c7c11 */ /* 0x000fe2000f8e18ff */
[-C--:B------:R-:W-:Y:S01]  /*4da0*/  FFMA R41, R28, R14.reuse, R41 ;  /* 0x0000000e1c297223 */ /* 0x080fe20000000029 */
[----:B------:R-:W-:Y:S01]  /*4db0*/  FFMA R50, R29, R14, R50 ;  /* 0x0000000e1d327223 */ /* 0x000fe20000000032 */
[----:B------:R-:W-:-:S02]  /*4dc0*/  FMUL R14, R48, R15 ;  /* 0x0000000f300e7220 */ /* 0x000fc40000400000 */
[C---:B----4-:R-:W-:Y:S01]  /*4dd0*/  FFMA R41, R30.reuse, R40, R41 ;  /* 0x000000281e297223 */ /* 0x050fe20000000029 */
[----:B------:R-:W0:Y:S01]  /*4de0*/  LDS.64 R12, [R12] ;  /* 0x000000000c0c7984 */ /* 0x000e220000000a00 */
[-C--:B------:R-:W-:Y:S01]  /*4df0*/  FFMA R21, R30, R14.reuse, R21 ;  /* 0x0000000e1e157223 */ /* 0x080fe20000000015 */
[C---:B------:R-:W-:Y:S01]  /*4e00*/  FFMA R20, R31.reuse, R14, R20 ;  /* 0x0000000e1f147223 */ /* 0x040fe20000000014 */
[----:B------:R-:W-:Y:S01]  /*4e10*/  FMUL R14, R48, R16 ;  /* 0x00000010300e7220 */ /* 0x000fe20000400000 */
[----:B------:R-:W-:Y:S01]  /*4e20*/  FFMA R50, R31, R40, R50 ;  /* 0x000000281f327223 */ /* 0x000fe20000000032 */
[----:B------:R-:W-:Y:S01]  /*4e30*/  FMUL R16, R16, R43 ;  /* 0x0000002b10107220 */ /* 0x000fe20000400000 */
[----:B------:R-:W-:Y:S01]  /*4e40*/  FMUL R40, R48, R19 ;  /* 0x0000001330287220 */ /* 0x000fe20000400000 */
[-C--:B------:R-:W-:Y:S01]  /*4e50*/  FFMA R21, R32, R14.reuse, R21 ;  /* 0x0000000e20157223 */ /* 0x080fe20000000015 */
[C---:B------:R-:W-:Y:S01]  /*4e60*/  FFMA R20, R33.reuse, R14, R20 ;  /* 0x0000000e21147223 */ /* 0x040fe20000000014 */
[-C--:B------:R-:W-:Y:S01]  /*4e70*/  FMUL R14, R48, R17.reuse ;  /* 0x00000011300e7220 */ /* 0x080fe20000400000 */
[-C--:B------:R-:W-:Y:S01]  /*4e80*/  FFMA R41, R32, R16.reuse, R41 ;  /* 0x0000001020297223 */ /* 0x080fe20000000029 */
[----:B------:R-:W-:Y:S01]  /*4e90*/  FFMA R50, R33, R16, R50 ;  /* 0x0000001021327223 */ /* 0x000fe20000000032 */
[----:B------:R-:W-:Y:S01]  /*4ea0*/  FMUL R16, R43, R17 ;  /* 0x000000112b107220 */ /* 0x000fe20000400000 */
[-C--:B------:R-:W-:Y:S01]  /*4eb0*/  FFMA R21, R34, R14.reuse, R21 ;  /* 0x0000000e22157223 */ /* 0x080fe20000000015 */
[C---:B------:R-:W-:Y:S01]  /*4ec0*/  FFMA R20, R35.reuse, R14, R20 ;  /* 0x0000000e23147223 */ /* 0x040fe20000000014 */
[----:B------:R-:W-:Y:S01]  /*4ed0*/  FMUL R14, R48, R18 ;  /* 0x00000012300e7220 */ /* 0x000fe20000400000 */
[-C--:B------:R-:W-:Y:S01]  /*4ee0*/  FFMA R41, R34, R16.reuse, R41 ;  /* 0x0000001022297223 */ /* 0x080fe20000000029 */
[----:B------:R-:W-:Y:S01]  /*4ef0*/  FFMA R50, R35, R16, R50 ;  /* 0x0000001023327223 */ /* 0x000fe20000000032 */
[----:B------:R-:W-:Y:S01]  /*4f00*/  FMUL R18, R43, R18 ;  /* 0x000000122b127220 */ /* 0x000fe20000400000 */
[CC--:B------:R-:W-:Y:S01]  /*4f10*/  FFMA R21, R36.reuse, R14.reuse, R21 ;  /* 0x0000000e24157223 */ /* 0x0c0fe20000000015 */
[----:B------:R-:W-:Y:S01]  /*4f20*/  FFMA R20, R37, R14, R20 ;  /* 0x0000000e25147223 */ /* 0x000fe20000000014 */
[----:B------:R-:W-:Y:S01]  /*4f30*/  FMUL R16, R43, R19 ;  /* 0x000000132b107220 */ /* 0x000fe20000400000 */
[-C--:B------:R-:W-:Y:S01]  /*4f40*/  FFMA R15, R36, R18.reuse, R41 ;  /* 0x00000012240f7223 */ /* 0x080fe20000000029 */
[----:B------:R-:W-:Y:S01]  /*4f50*/  FFMA R50, R37, R18, R50 ;  /* 0x0000001225327223 */ /* 0x000fe20000000032 */
[CC--:B------:R-:W-:Y:S01]  /*4f60*/  FFMA R41, R38.reuse, R40.reuse, R21 ;  /* 0x0000002826297223 */ /* 0x0c0fe20000000015 */
[C---:B------:R-:W-:Y:S01]  /*4f70*/  FFMA R40, R39.reuse, R40, R20 ;  /* 0x0000002827287223 */ /* 0x040fe20000000014 */
[-C--:B------:R-:W-:Y:S01]  /*4f80*/  FFMA R21, R38, R16.reuse, R15 ;  /* 0x0000001026157223 */ /* 0x080fe2000000000f */
[----:B------:R-:W-:Y:S01]  /*4f90*/  FFMA R20, R39, R16, R50 ;  /* 0x0000001027147223 */ /* 0x000fe20000000032 */
[----:B0-----:R-:W-:Y:S01]  /*4fa0*/  FFMA R11, R48, R12, R11 ;  /* 0x0000000c300b7223 */ /* 0x001fe2000000000b */
[----:B------:R-:W-:Y:S01]  /*4fb0*/  FFMA R9, R12, R43, R9 ;  /* 0x0000002b0c097223 */ /* 0x000fe20000000009 */
[-C--:B------:R-:W-:Y:S01]  /*4fc0*/  FFMA R10, R48, R13.reuse, R10 ;  /* 0x0000000d300a7223 */ /* 0x080fe2000000000a */
[----:B------:R-:W-:Y:S01]  /*4fd0*/  FFMA R8, R43, R13, R8 ;  /* 0x0000000d2b087223 */ /* 0x000fe20000000008 */
[----:B------:R-:W-:Y:S06]  /*4fe0*/  BRA.U UP0, `(.L_x_4) ;  /* 0xfffffff900fc7547 */ /* 0x000fec000b83ffff */
[----:B------:R-:W-:Y:S01]  /*4ff0*/  BAR.SYNC.DEFER_BLOCKING 0x0 ;  /* 0x0000000000007b1d */ /* 0x000fe20000010000 */
[----:B------:R-:W-:Y:S01]  /*5000*/  ISETP.GE.AND P0, PT, R42, UR9, PT ;  /* 0x000000092a007c0c */ /* 0x000fe2000bf06270 */
[----:B------:R-:W-:Y:S01]  /*5010*/  ULOP3.LUT UR4, UR4, 0x1, URZ, 0x3c, !UPT ;  /* 0x0000000104047892 */ /* 0x000fe2000f8e3cff */
[----:B------:R-:W-:-:S11]  /*5020*/  IMAD.MOV.U32 R24, RZ, RZ, R42 ;  /* 0x000000ffff187224 */ /* 0x000fd600078e002a */
[----:B------:R-:W-:Y:S05]  /*5030*/  @!P0 BRA `(.L_x_5) ;  /* 0xffffffd400d88947 */ /* 0x000fea000383ffff */
.L_x_1:
[----:B------:R-:W0:Y:S01]  /*5040*/  LDCU UR4, c[0x0][0x3a8] ;  /* 0x00007500ff0477ac */ /* 0x000e220008000800 */
[----:B------:R-:W-:Y:S01]  /*5050*/  BSSY.RECONVERGENT B0, `(.L_x_6) ;  /* 0x0000015000007945 */ /* 0x000fe20003800200 */
[----:B------:R-:W-:Y:S01]  /*5060*/  VIADD R17, R2, 0x1 ;  /* 0x0000000102117836 */ /* 0x000fe20000000000 */
[----:B0-----:R-:W-:Y:S02]  /*5070*/  ISETP.GE.AND P0, PT, R6, UR4, PT ;  /* 0x0000000406007c0c */ /* 0x001fe4000bf06270 */
[----:B------:R-:W-:-:S11]  /*5080*/  ISETP.GE.AND P3, PT, R4, UR4, PT ;  /* 0x0000000404007c0c */ /* 0x000fd6000bf66270 */
[----:B------:R-:W-:Y:S05]  /*5090*/  @P0 BRA `(.L_x_7) ;  /* 0x0000000000400947 */ /* 0x000fea0003800000 */
[----:B------:R-:W0:Y:S02]  /*50a0*/  LDCU UR5, c[0x0][0x3ac] ;  /* 0x00007580ff0577ac */ /* 0x000e240008000800 */
[----:B0-----:R-:W-:Y:S01]  /*50b0*/  ISETP.GE.AND P2, PT, R17, UR5, PT ;  /* 0x0000000511007c0c */ /* 0x001fe2000bf46270 */
[----:B------:R-:W-:Y:S01]  /*50c0*/  IMAD R3, R6, UR5, RZ ;  /* 0x0000000506037c24 */ /* 0x000fe2000f8e02ff */
[----:B------:R-:W-:-:S11]  /*50d0*/  ISETP.GE.AND P1, PT, R2, UR5, PT ;  /* 0x0000000502007c0c */ /* 0x000fd6000bf26270 */
[----:B--2---:R-:W0:Y:S01]  /*50e0*/  @!P2 LDC.64 R12, c[0x0][0x3a0] ;  /* 0x0000e800ff0cab82 */ /* 0x004e220000000a00 */
[C---:B------:R-:W-:Y:S01]  /*50f0*/  @!P2 IADD3 R5, P0, PT, R2.reuse, R3, RZ ;  /* 0x000000030205a210 */ /* 0x040fe20007f1e0ff */
[----:B------:R-:W-:Y:S02]  /*5100*/  @!P1 IMAD.IADD R7, R2, 0x1, R3 ;  /* 0x0000000102079824 */ /* 0x000fe400078e0203 */
[----:B------:R-:W-:Y:S01]  /*5110*/  @!P1 FADD R11, R41, R11 ;  /* 0x0000000b290b9221 */ /* 0x000fe20000000000 */
[----:B------:R-:W-:Y:S01]  /*5120*/  @!P2 LEA.HI.X.SX32 R16, R3, R0, 0x1, P0 ;  /* 0x000000000310a211 */ /* 0x000fe200000f0eff */
[----:B------:R-:W-:Y:S02]  /*5130*/  @!P2 FADD R3, R40, R10 ;  /* 0x0000000a2803a221 */ /* 0x000fe40000000000 */
[----:B------:R-:W1:Y:S01]  /*5140*/  @!P1 LDC.64 R14, c[0x0][0x3a0] ;  /* 0x0000e800ff0e9b82 */ /* 0x000e620000000a00 */
[----:B0-----:R-:W-:-:S04]  /*5150*/  @!P2 LEA R12, P0, R5, R12, 0x2 ;  /* 0x0000000c050ca211 */ /* 0x001fc800078010ff */
[----:B------:R-:W-:Y:S01]  /*5160*/  @!P2 LEA.HI.X R13, R5, R13, R16, 0x2, P0 ;  /* 0x0000000d050da211 */ /* 0x000fe200000f1410 */
[----:B-1----:R-:W-:-:S05]  /*5170*/  @!P1 IMAD.WIDE R6, R7, 0x4, R14 ;  /* 0x0000000407069825 */ /* 0x002fca00078e020e */
[----:B------:R0:W-:Y:S04]  /*5180*/  @!P1 STG.E desc[UR10][R6.64], R11 ;  /* 0x0000000b06009986 */ /* 0x0001e8000c10190a */
[----:B------:R0:W-:Y:S02]  /*5190*/  @!P2 STG.E desc[UR10][R12.64+0x4], R3 ;  /* 0x000004030c00a986 */ /* 0x0001e4000c10190a */
.L_x_7:
[----:B------:R-:W-:Y:S05]  /*51a0*/  BSYNC.RECONVERGENT B0 ;  /* 0x0000000000007941 */ /* 0x000fea0003800200 */
.L_x_6:
[----:B------:R-:W-:Y:S05]  /*51b0*/  @P3 EXIT ;  /* 0x000000000000394d */ /* 0x000fea0003800000 */
[----:B------:R-:W1:Y:S02]  /*51c0*/  LDCU UR4, c[0x0][0x3ac] ;  /* 0x00007580ff0477ac */ /* 0x000e640008000800 */
[----:B-1----:R-:W-:Y:S01]  /*51d0*/  ISETP.GE.AND P0, PT, R2, UR4, PT ;  /* 0x0000000402007c0c */ /* 0x002fe2000bf06270 */
[----:B0-----:R-:W-:Y:S01]  /*51e0*/  IMAD R3, R4, UR4, RZ ;  /* 0x0000000404037c24 */ /* 0x001fe2000f8e02ff */
[----:B------:R-:W-:-:S11]  /*51f0*/  ISETP.GE.AND P1, PT, R17, UR4, PT ;  /* 0x0000000411007c0c */ /* 0x000fd6000bf26270 */
[----:B------:R-:W0:Y:S01]  /*5200*/  @!P0 LDC.64 R6, c[0x0][0x3a0] ;  /* 0x0000e800ff068b82 */ /* 0x000e220000000a00 */
[----:B------:R-:W-:Y:S02]  /*5210*/  @!P0 IMAD.IADD R5, R2, 0x1, R3 ;  /* 0x0000000102058824 */ /* 0x000fe400078e0203 */
[----:B------:R-:W-:Y:S02]  /*5220*/  @!P0 FADD R9, R21, R9 ;  /* 0x0000000915098221 */ /* 0x000fe40000000000 */
[----:B0-----:R-:W-:-:S05]  /*5230*/  @!P0 IMAD.WIDE R4, R5, 0x4, R6 ;  /* 0x0000000405048825 */ /* 0x001fca00078e0206 */
[----:B------:R0:W-:Y:S01]  /*5240*/  @!P0 STG.E desc[UR10][R4.64], R9 ;  /* 0x0000000904008986 */ /* 0x0001e2000c10190a */
[----:B------:R-:W-:Y:S05]  /*5250*/  @P1 EXIT ;  /* 0x000000000000194d */ /* 0x000fea0003800000 */
[----:B------:R-:W1:Y:S01]  /*5260*/  LDCU.64 UR4, c[0x0][0x3a0] ;  /* 0x00007400ff0477ac */ /* 0x000e620008000a00 */
[----:B0-----:R-:W-:Y:S01]  /*5270*/  IADD3 R4, P0, PT, R2, R3, RZ ;  /* 0x0000000302047210 */ /* 0x001fe20007f1e0ff */
[----:B------:R-:W-:-:S03]  /*5280*/  FADD R5, R20, R8 ;  /* 0x0000000814057221 */ /* 0x000fc60000000000 */
[----:B------:R-:W-:Y:S02]  /*5290*/  LEA.HI.X.SX32 R3, R3, R0, 0x1, P0 ;  /* 0x0000000003037211 */ /* 0x000fe400000f0eff */
[----:B-1----:R-:W-:-:S04]  /*52a0*/  LEA R2, P0, R4, UR4, 0x2 ;  /* 0x0000000404027c11 */ /* 0x002fc8000f8010ff */
[----:B------:R-:W-:-:S05]  /*52b0*/  LEA.HI.X R3, R4, UR5, R3, 0x2, P0 ;  /* 0x0000000504037c11 */ /* 0x000fca00080f1403 */
[----:B------:R-:W-:Y:S01]  /*52c0*/  STG.E desc[UR10][R2.64+0x4], R5 ;  /* 0x0000040502007986 */ /* 0x000fe2000c10190a */
[----:B------:R-:W-:Y:S05]  /*52d0*/  EXIT ;  /* 0x000000000000794d */ /* 0x000fea0003800000 */
.L_x_8:
[----:B------:R-:W-:-:S00]  /*52e0*/  BRA `(.L_x_8) ;  /* 0xfffffffc00fc7947 */ /* 0x000fc0000383ffff */
[----:B------:R-:W-:-:S00]  /*52f0*/  NOP ;  /* 0x0000000000007918 */ /* 0x000fc00000000000 */
        /* <DEDUP_REMOVED lines=8> */
.L_x_9:


//--------------------- .nv.shared.fused_lora_opt_kernel --------------------------
	.section	.nv.shared.fused_lora_opt_kernel,"aw",@nobits
	.sectionflags	@""
	.align	4
.nv.shared.fused_lora_opt_kernel:
	.zero		39936


//--------------------- .nv.shared.reserved.0     --------------------------
	.section	.nv.shared.reserved.0,"aw",@nobits
	.weak		__nv_reservedSMEM_offset_0_alias
	.size		__nv_reservedSMEM_offset_0_alias, 0, 64
	.other		__nv_reservedSMEM_offset_0_alias,@"STO_CUDA_RESERVED_SHARED STV_DEFAULT"
__nv_reservedSMEM_offset_0_alias:
	.zero		0
	.zero		64


//--------------------- .nv.constant0.fused_lora_opt_kernel --------------------------
	.section	.nv.constant0.fused_lora_opt_kernel,"a",@progbits
	.sectionflags	@""
	.align	4
.nv.constant0.fused_lora_opt_kernel:
	.zero		948


//--------------------- SYMBOLS --------------------------

	.type		.nv.reservedSmem.offset0,@object
	.size		.nv.reservedSmem.offset0,0x4
	.type		.nv.reservedSmem.cap,@object
	.size		.nv.reservedSmem.cap,0x4
